	.headerflags	@"EF_CUDA_TEXMODE_UNIFIED EF_CUDA_64BIT_ADDRESS EF_CUDA_SM80 EF_CUDA_VIRTUAL_SM(EF_CUDA_SM80)"
	.elftype	@"ET_EXEC"


//--------------------- .nv.info                  --------------------------
	.section	.nv.info,"",@"SHT_CUDA_INFO"
	.align	4


	//----- nvinfo : EIATTR_REGCOUNT
	.align		4
        /*0000*/ 	.byte	0x04, 0x2f
        /*0002*/ 	.short	(.L_1 - .L_0)
	.align		4
.L_0:
        /*0004*/ 	.word	index@(candidate0)
        /*0008*/ 	.word	0x00000050


	//----- nvinfo : EIATTR_MAX_STACK_SIZE
	.align		4
.L_1:
        /*000c*/ 	.byte	0x04, 0x23
        /*000e*/ 	.short	(.L_3 - .L_2)
	.align		4
.L_2:
        /*0010*/ 	.word	index@(candidate0)
        /*0014*/ 	.word	0x00000000


	//----- nvinfo : EIATTR_MIN_STACK_SIZE
	.align		4
.L_3:
        /*0018*/ 	.byte	0x04, 0x12
        /*001a*/ 	.short	(.L_5 - .L_4)
	.align		4
.L_4:
        /*001c*/ 	.word	index@(candidate0)
        /*0020*/ 	.word	0x00000000


	//----- nvinfo : EIATTR_FRAME_SIZE
	.align		4
.L_5:
        /*0024*/ 	.byte	0x04, 0x11
        /*0026*/ 	.short	(.L_7 - .L_6)
	.align		4
.L_6:
        /*0028*/ 	.word	index@(candidate0)
        /*002c*/ 	.word	0x00000000
.L_7:


//--------------------- .nv.info.candidate0       --------------------------
	.section	.nv.info.candidate0,"",@"SHT_CUDA_INFO"
	.align	4


	//----- nvinfo : EIATTR_CUDA_API_VERSION
	.align		4
        /*0000*/ 	.byte	0x04, 0x37
        /*0002*/ 	.short	(.L_9 - .L_8)
.L_8:
        /*0004*/ 	.word	0x00000075


	//----- nvinfo : EIATTR_SW2861232_WAR
	.align		4
.L_9:
        /*0008*/ 	.byte	0x01, 0x35
	.zero		2


	//----- nvinfo : EIATTR_PARAM_CBANK
	.align		4
        /*000c*/ 	.byte	0x04, 0x0a
        /*000e*/ 	.short	(.L_11 - .L_10)
	.align		4
.L_10:
        /*0010*/ 	.word	index@(.nv.constant0.candidate0)
        /*0014*/ 	.short	0x0160
        /*0016*/ 	.short	0x0018


	//----- nvinfo : EIATTR_CBANK_PARAM_SIZE
	.align		4
.L_11:
        /*0018*/ 	.byte	0x03, 0x19
        /*001a*/ 	.short	0x0018


	//----- nvinfo : EIATTR_KPARAM_INFO
	.align		4
        /*001c*/ 	.byte	0x04, 0x17
        /*001e*/ 	.short	(.L_13 - .L_12)
.L_12:
        /*0020*/ 	.word	0x00000000
        /*0024*/ 	.short	0x0002
        /*0026*/ 	.short	0x0010
        /*0028*/ 	.byte	0x00, 0xf0, 0x21, 0x00


	//----- nvinfo : EIATTR_KPARAM_INFO
	.align		4
.L_13:
        /*002c*/ 	.byte	0x04, 0x17
        /*002e*/ 	.short	(.L_15 - .L_14)
.L_14:
        /*0030*/ 	.word	0x00000000
        /*0034*/ 	.short	0x0001
        /*0036*/ 	.short	0x0008
        /*0038*/ 	.byte	0x00, 0xf0, 0x21, 0x00


	//----- nvinfo : EIATTR_KPARAM_INFO
	.align		4
.L_15:
        /*003c*/ 	.byte	0x04, 0x17
        /*003e*/ 	.short	(.L_17 - .L_16)
.L_16:
        /*0040*/ 	.word	0x00000000
        /*0044*/ 	.short	0x0000
        /*0046*/ 	.short	0x0000
        /*0048*/ 	.byte	0x00, 0xf0, 0x21, 0x00


	//----- nvinfo : EIATTR_MAXREG_COUNT
	.align		4
.L_17:
        /*004c*/ 	.byte	0x03, 0x1b
        /*004e*/ 	.short	0x00ff


	//----- nvinfo : EIATTR_EXIT_INSTR_OFFSETS
	.align		4
        /*0050*/ 	.byte	0x04, 0x1c
        /*0052*/ 	.short	(.L_19 - .L_18)


	//   ....[0]....
.L_18:
        /*0054*/ 	.word	0x00002f30


	//----- nvinfo : EIATTR_MAX_THREADS
	.align		4
.L_19:
        /*0058*/ 	.byte	0x04, 0x05
        /*005a*/ 	.short	(.L_21 - .L_20)
.L_20:
        /*005c*/ 	.word	0x00000100
        /*0060*/ 	.word	0x00000001
        /*0064*/ 	.word	0x00000001


	//----- nvinfo : EIATTR_CRS_STACK_SIZE
	.align		4
.L_21:
        /*0068*/ 	.byte	0x04, 0x1e
        /*006a*/ 	.short	(.L_23 - .L_22)
.L_22:
        /*006c*/ 	.word	0x00000000
.L_23:


//--------------------- .nv.rel.action            --------------------------
	.section	.nv.rel.action,"",@"SHT_CUDA_RELOCINFO"
	.align	8
	.sectionentsize	8
        /*0000*/ 	.byte	0x4b, 0x00, 0x00, 0x00, 0x00, 0x00, 0x00, 0x00, 0x00, 0x02, 0x02, 0x08, 0x10, 0x0a, 0x2f, 0x22
        /* <DEDUP_REMOVED lines=13> */


//--------------------- .nv.constant0.candidate0  --------------------------
	.section	.nv.constant0.candidate0,"a",@progbits
	.align	4
.nv.constant0.candidate0:
	.zero		376


//--------------------- .text.candidate0          --------------------------
	.section	.text.candidate0,"ax",@progbits
	.sectionflags	@"SHF_BARRIERS=1"
	.sectioninfo	@"SHI_REGISTERS=80"
	.align	128
        .global         candidate0
        .type           candidate0,@function
        .size           candidate0,(.L_x_15 - candidate0)
        .other          candidate0,@"STO_CUDA_ENTRY STV_DEFAULT"
candidate0:
.text.candidate0:
[----:B------:R-:W-:-:S02]  /*0000*/  MOV R1, c[0x0][0x28] ;  /* 0x00000a0000017a02 */ /* 0x000fc40000000f00 */
[----:B------:R-:W0:Y:S01]  /*0010*/  S2R R0, SR_TID.X ;  /* 0x0000000000007919 */ /* 0x000e220000002100 */
[----:B------:R-:W-:Y:S01]  /*0020*/  HFMA2.MMA R2, -RZ, RZ, 0, 0 ;  /* 0x00000000ff027435 */ /* 0x000fe200000001ff */
[----:B------:R-:W-:Y:S02]  /*0030*/  ULDC.64 UR6, c[0x0][0x118] ;  /* 0x0000460000067ab9 */ /* 0x000fe40000000a00 */
[----:B------:R-:W1:Y:S01]  /*0040*/  S2R R3, SR_CTAID.X ;  /* 0x0000000000037919 */ /* 0x000e620000002500 */
[----:B0-----:R-:W-:-:S06]  /*0050*/  IADD3 R4, R0, 0x8, RZ ;  /* 0x0000000800047810 */ /* 0x001fcc0007ffe0ff */
[----:B-1----:R-:W-:-:S04]  /*0060*/  IMAD.HI R2, R3, -0x6db6db6d, R2 ;  /* 0x9249249303027827 */ /* 0x002fc800078e0202 */
[----:B------:R-:W-:Y:S01]  /*0070*/  IMAD.HI R6, R4, 0x30c30c31, RZ ;  /* 0x30c30c3104067827 */ /* 0x000fe200078e02ff */
[----:B------:R-:W-:-:S04]  /*0080*/  SHF.R.U32.HI R5, RZ, 0x1f, R2 ;  /* 0x0000001fff057819 */ /* 0x000fc80000011602 */
[----:B------:R-:W-:Y:S02]  /*0090*/  SHF.R.U32.HI R7, RZ, 0x1f, R6 ;  /* 0x0000001fff077819 */ /* 0x000fe40000011606 */
[----:B------:R-:W-:Y:S02]  /*00a0*/  LEA.HI.SX32 R2, R2, R5, 0x1d ;  /* 0x0000000502027211 */ /* 0x000fe400078feaff */
[----:B------:R-:W-:-:S03]  /*00b0*/  LEA.HI.SX32 R7, R6, R7, 0x1e ;  /* 0x0000000706077211 */ /* 0x000fc600078ff2ff */
[----:B------:R-:W-:Y:S02]  /*00c0*/  IMAD R3, R2, -0xe, R3 ;  /* 0xfffffff202037824 */ /* 0x000fe400078e0203 */
[----:B------:R-:W-:-:S03]  /*00d0*/  IMAD R4, R7, -0x15, R4 ;  /* 0xffffffeb07047824 */ /* 0x000fc600078e0204 */
[----:B------:R-:W-:-:S04]  /*00e0*/  SHF.L.U32 R5, R3, 0x4, RZ ;  /* 0x0000000403057819 */ /* 0x000fc800000006ff */
[----:B------:R-:W-:-:S04]  /*00f0*/  IADD3 R6, R4, -0x3, R5 ;  /* 0xfffffffd04067810 */ /* 0x000fc80007ffe005 */
[----:B------:R-:W-:-:S13]  /*0100*/  ISETP.GT.U32.AND P0, PT, R6, 0xdf, PT ;  /* 0x000000df0600780c */ /* 0x000fda0003f04070 */
[C---:B------:R-:W-:Y:S02]  /*0110*/  @!P0 IADD3 R7, R0.reuse, 0x47, RZ ;  /* 0x0000004700078810 */ /* 0x040fe40007ffe0ff */
[----:B------:R-:W-:-:S03]  /*0120*/  @!P0 IADD3 R6, R0, 0x200, RZ ;  /* 0x0000020000068810 */ /* 0x000fc60007ffe0ff */
[----:B------:R-:W-:-:S04]  /*0130*/  @!P0 IMAD.HI R8, R7, 0x4a4dc96f, RZ ;  /* 0x4a4dc96f07088827 */ /* 0x000fc800078e02ff */
[----:B------:R-:W-:Y:S01]  /*0140*/  @!P0 IMAD.HI R6, R6, 0x4a4dc96f, RZ ;  /* 0x4a4dc96f06068827 */ /* 0x000fe200078e02ff */
[----:B------:R-:W-:-:S04]  /*0150*/  @!P0 SHF.R.U32.HI R9, RZ, 0x1f, R8 ;  /* 0x0000001fff098819 */ /* 0x000fc80000011608 */
[----:B------:R-:W-:Y:S01]  /*0160*/  @!P0 LEA.HI.SX32 R8, R8, R9, 0x19 ;  /* 0x0000000908088211 */ /* 0x000fe200078fcaff */
[----:B------:R-:W-:-:S04]  /*0170*/  @!P0 IMAD R9, R2, 0xe00, R5 ;  /* 0x00000e0002098824 */ /* 0x000fc800078e0205 */
[----:B------:R-:W-:Y:S01]  /*0180*/  @!P0 IMAD R8, R8, -0x1b9, R7 ;  /* 0xfffffe4708088824 */ /* 0x000fe200078e0207 */
[----:B------:R-:W-:Y:S02]  /*0190*/  @!P0 SHF.R.U32.HI R7, RZ, 0x1f, R6 ;  /* 0x0000001fff078819 */ /* 0x000fe40000011606 */
[----:B------:R-:W-:Y:S01]  /*01a0*/  @!P0 IADD3 R4, R9, -0x2a3, R4 ;  /* 0xfffffd5d09048810 */ /* 0x000fe20007ffe004 */
[----:B------:R-:W-:Y:S01]  /*01b0*/  @!P0 IMAD.HI R8, R8, 0x30c30c31, RZ ;  /* 0x30c30c3108088827 */ /* 0x000fe200078e02ff */
[----:B------:R-:W-:-:S04]  /*01c0*/  @!P0 LEA.HI.SX32 R7, R6, R7, 0x19 ;  /* 0x0000000706078211 */ /* 0x000fc800078fcaff */
[----:B------:R-:W-:Y:S01]  /*01d0*/  @!P0 SHF.R.U32.HI R9, RZ, 0x1f, R8 ;  /* 0x0000001fff098819 */ /* 0x000fe20000011608 */
[----:B------:R-:W-:Y:S01]  /*01e0*/  @!P0 IMAD R4, R7, 0xc400, R4 ;  /* 0x0000c40007048824 */ /* 0x000fe200078e0204 */
[----:B------:R-:W-:Y:S01]  /*01f0*/  IADD3 R6, R0, 0x100, RZ ;  /* 0x0000010000067810 */ /* 0x000fe20007ffe0ff */
[----:B------:R-:W-:Y:S01]  /*0200*/  HFMA2.MMA R7, -RZ, RZ, 0, 0 ;  /* 0x00000000ff077435 */ /* 0x000fe200000001ff */
[----:B------:R-:W-:Y:S02]  /*0210*/  @!P0 LEA.HI.SX32 R9, R8, R9, 0x1e ;  /* 0x0000000908098211 */ /* 0x000fe400078ff2ff */
[----:B------:R-:W-:-:S03]  /*0220*/  @!P0 MOV R8, 0x4 ;  /* 0x0000000400088802 */ /* 0x000fc60000000f00 */
[----:B------:R-:W-:Y:S02]  /*0230*/  @!P0 IMAD R9, R9, 0xe0, R4 ;  /* 0x000000e009098824 */ /* 0x000fe400078e0204 */
[----:B------:R-:W-:-:S04]  /*0240*/  IMAD.HI R4, R0, 0x30c30c31, RZ ;  /* 0x30c30c3100047827 */ /* 0x000fc800078e02ff */
[----:B------:R-:W-:Y:S01]  /*0250*/  IMAD.HI R10, R6, 0x4a4dc96f, RZ ;  /* 0x4a4dc96f060a7827 */ /* 0x000fe200078e02ff */
[----:B------:R-:W-:-:S03]  /*0260*/  SHF.R.U32.HI R11, RZ, 0x1f, R4 ;  /* 0x0000001fff0b7819 */ /* 0x000fc60000011604 */
[----:B------:R-:W-:Y:S01]  /*0270*/  @!P0 IMAD.WIDE R8, R9, R8, c[0x0][0x160] ;  /* 0x0000580009088625 */ /* 0x000fe200078e0208 */
[----:B------:R-:W-:Y:S02]  /*0280*/  LEA.HI.SX32 R11, R4, R11, 0x1e ;  /* 0x0000000b040b7211 */ /* 0x000fe400078ff2ff */
[----:B------:R-:W-:Y:S02]  /*0290*/  SHF.R.U32.HI R13, RZ, 0x1f, R10 ;  /* 0x0000001fff0d7819 */ /* 0x000fe4000001160a */
[----:B------:R-:W-:Y:S01]  /*02a0*/  LEA R4, R2, R11, 0x4 ;  /* 0x0000000b02047211 */ /* 0x000fe200078e20ff */
[----:B------:R0:W5:Y:S01]  /*02b0*/  @!P0 LDG.E.CONSTANT R7, [R8.64] ;  /* 0x0000000608078981 */ /* 0x000162000c1e9900 */
[----:B------:R-:W-:Y:S01]  /*02c0*/  LEA.HI.SX32 R13, R10, R13, 0x19 ;  /* 0x0000000d0a0d7211 */ /* 0x000fe200078fcaff */
[----:B------:R-:W-:Y:S01]  /*02d0*/  BSSY B0, `(.L_x_0) ;  /* 0x0000014000007945 */ /* 0x000fe20003800000 */
[----:B------:R-:W-:Y:S02]  /*02e0*/  ISETP.GE.AND P0, PT, R4, 0x3, PT ;  /* 0x000000030400780c */ /* 0x000fe40003f06270 */
[----:B------:R-:W-:Y:S01]  /*02f0*/  IADD3 R10, R0, 0x147, RZ ;  /* 0x00000147000a7810 */ /* 0x000fe20007ffe0ff */
[----:B------:R-:W-:-:S04]  /*0300*/  IMAD R6, R13, -0x1b9, R6 ;  /* 0xfffffe470d067824 */ /* 0x000fc800078e0206 */
[----:B------:R-:W-:Y:S01]  /*0310*/  IMAD.HI R6, R6, 0x30c30c31, RZ ;  /* 0x30c30c3106067827 */ /* 0x000fe200078e02ff */
[----:B0-----:R-:W-:-:S03]  /*0320*/  HFMA2.MMA R9, -RZ, RZ, 0, 0 ;  /* 0x00000000ff097435 */ /* 0x001fc600000001ff */
[----:B------:R-:W-:Y:S01]  /*0330*/  IMAD.HI R12, R10, 0x4a4dc96f, RZ ;  /* 0x4a4dc96f0a0c7827 */ /* 0x000fe200078e02ff */
[----:B------:R-:W-:Y:S01]  /*0340*/  SHF.R.U32.HI R15, RZ, 0x1f, R6 ;  /* 0x0000001fff0f7819 */ /* 0x000fe20000011606 */
[----:B------:R-:W-:Y:S05]  /*0350*/  @!P0 BRA `(.L_x_1) ;  /* 0x000000b000008947 */ /* 0x000fea0003800000 */
[----:B------:R-:W-:-:S05]  /*0360*/  IMAD R4, R11, -0x15, R0 ;  /* 0xffffffeb0b047824 */ /* 0x000fca00078e0200 */
[----:B------:R-:W-:-:S04]  /*0370*/  IADD3 R8, R4, -0x3, R5 ;  /* 0xfffffffd04087810 */ /* 0x000fc80007ffe005 */
[----:B------:R-:W-:-:S13]  /*0380*/  ISETP.GT.U32.AND P0, PT, R8, 0xdf, PT ;  /* 0x000000df0800780c */ /* 0x000fda0003f04070 */
[----:B------:R-:W-:Y:S05]  /*0390*/  @P0 BRA `(.L_x_1) ;  /* 0x0000007000000947 */ /* 0x000fea0003800000 */
[----:B------:R-:W-:-:S05]  /*03a0*/  IMAD R4, R11, 0xe0, R4 ;  /* 0x000000e00b047824 */ /* 0x000fca00078e0204 */
[----:B------:R-:W-:-:S05]  /*03b0*/  IADD3 R9, R4, -0x2a3, RZ ;  /* 0xfffffd5d04097810 */ /* 0x000fca0007ffe0ff */
[----:B------:R-:W-:Y:S01]  /*03c0*/  IMAD R4, R2, 0xe00, R9 ;  /* 0x00000e0002047824 */ /* 0x000fe200078e0209 */
[----:B------:R-:W-:-:S04]  /*03d0*/  MOV R9, 0x4 ;  /* 0x0000000400097802 */ /* 0x000fc80000000f00 */
[----:B------:R-:W-:-:S05]  /*03e0*/  IADD3 R4, R5, R4, RZ ;  /* 0x0000000405047210 */ /* 0x000fca0007ffe0ff */
[----:B------:R-:W-:-:S06]  /*03f0*/  IMAD.WIDE R8, R4, R9, c[0x0][0x160] ;  /* 0x0000580004087625 */ /* 0x000fcc00078e0209 */
[----:B------:R0:W5:Y:S02]  /*0400*/  LDG.E.CONSTANT R9, [R8.64] ;  /* 0x0000000608097981 */ /* 0x000164000c1e9900 */
.L_x_1:
[----:B------:R-:W-:Y:S05]  /*0410*/  BSYNC B0 ;  /* 0x0000000000007941 */ /* 0x000fea0003800000 */
.L_x_0:
[----:B------:R-:W-:Y:S01]  /*0420*/  LEA.HI.SX32 R15, R6, R15, 0x1e ;  /* 0x0000000f060f7211 */ /* 0x000fe200078ff2ff */
[----:B-----5:R1:W-:Y:S01]  /*0430*/  STS [R0.X4], R9 ;  /* 0x0000000900007388 */ /* 0x0203e20000004800 */
[----:B------:R-:W-:Y:S01]  /*0440*/  LEA R4, R2, 0xfffffffd, 0x4 ;  /* 0xfffffffd02047811 */ /* 0x000fe200078e20ff */
[----:B------:R-:W-:Y:S01]  /*0450*/  BSSY B0, `(.L_x_2) ;  /* 0x000001a000007945 */ /* 0x000fe20003800000 */
[----:B------:R-:W-:Y:S02]  /*0460*/  SHF.R.U32.HI R11, RZ, 0x1f, R12 ;  /* 0x0000001fff0b7819 */ /* 0x000fe4000001160c */
[----:B------:R-:W-:Y:S02]  /*0470*/  IADD3 R6, R15, R4, RZ ;  /* 0x000000040f067210 */ /* 0x000fe40007ffe0ff */
[----:B------:R-:W-:Y:S02]  /*0480*/  LEA.HI.SX32 R11, R12, R11, 0x19 ;  /* 0x0000000b0c0b7211 */ /* 0x000fe400078fcaff */
[----:B------:R-:W-:-:S03]  /*0490*/  ISETP.GT.U32.AND P0, PT, R6, 0xdf, PT ;  /* 0x000000df0600780c */ /* 0x000fc60003f04070 */
[----:B------:R-:W-:-:S04]  /*04a0*/  IMAD R11, R11, -0x1b9, R10 ;  /* 0xfffffe470b0b7824 */ /* 0x000fc800078e020a */
[----:B------:R-:W-:Y:S01]  /*04b0*/  IMAD.HI R10, R11, 0x30c30c31, RZ ;  /* 0x30c30c310b0a7827 */ /* 0x000fe200078e02ff */
[----:B------:R-:W-:-:S04]  /*04c0*/  HFMA2.MMA R11, -RZ, RZ, 0, 0 ;  /* 0x00000000ff0b7435 */ /* 0x000fc800000001ff */
[----:B------:R-:W-:Y:S01]  /*04d0*/  SHF.R.U32.HI R17, RZ, 0x1f, R10 ;  /* 0x0000001fff117819 */ /* 0x000fe2000001160a */
[----:B------:R-:W-:Y:S05]  /*04e0*/  @P0 BRA `(.L_x_3) ;  /* 0x0000010000000947 */ /* 0x000fea0003800000 */
[----:B-1----:R-:W-:Y:S02]  /*04f0*/  IADD3 R6, R0, 0x4, RZ ;  /* 0x0000000400067810 */ /* 0x002fe40007ffe0ff */
[----:B------:R-:W-:-:S03]  /*0500*/  MOV R11, RZ ;  /* 0x000000ff000b7202 */ /* 0x000fc60000000f00 */
[----:B0-----:R-:W-:-:S05]  /*0510*/  IMAD.HI R8, R6, 0x30c30c31, RZ ;  /* 0x30c30c3106087827 */ /* 0x001fca00078e02ff */
[----:B------:R-:W-:-:S04]  /*0520*/  SHF.R.U32.HI R9, RZ, 0x1f, R8 ;  /* 0x0000001fff097819 */ /* 0x000fc80000011608 */
[----:B------:R-:W-:-:S05]  /*0530*/  LEA.HI.SX32 R9, R8, R9, 0x1e ;  /* 0x0000000908097211 */ /* 0x000fca00078ff2ff */
[----:B------:R-:W-:-:S05]  /*0540*/  IMAD R6, R9, -0x15, R6 ;  /* 0xffffffeb09067824 */ /* 0x000fca00078e0206 */
[----:B------:R-:W-:-:S04]  /*0550*/  IADD3 R8, R6, -0x3, R5 ;  /* 0xfffffffd06087810 */ /* 0x000fc80007ffe005 */
[----:B------:R-:W-:-:S13]  /*0560*/  ISETP.GT.U32.AND P0, PT, R8, 0xdf, PT ;  /* 0x000000df0800780c */ /* 0x000fda0003f04070 */
[----:B------:R-:W-:Y:S05]  /*0570*/  @P0 BRA `(.L_x_3) ;  /* 0x0000007000000947 */ /* 0x000fea0003800000 */
[----:B------:R-:W-:-:S05]  /*0580*/  IMAD R9, R2, 0xe00, R5 ;  /* 0x00000e0002097824 */ /* 0x000fca00078e0205 */
[----:B------:R-:W-:Y:S02]  /*0590*/  IADD3 R6, R9, -0x2a3, R6 ;  /* 0xfffffd5d09067810 */ /* 0x000fe40007ffe006 */
[----:B------:R-:W-:-:S03]  /*05a0*/  MOV R9, 0x4 ;  /* 0x0000000400097802 */ /* 0x000fc60000000f00 */
[----:B------:R-:W-:-:S04]  /*05b0*/  IMAD R6, R13, 0xc400, R6 ;  /* 0x0000c4000d067824 */ /* 0x000fc800078e0206 */
[----:B------:R-:W-:-:S04]  /*05c0*/  IMAD R6, R15, 0xe0, R6 ;  /* 0x000000e00f067824 */ /* 0x000fc800078e0206 */
[----:B------:R-:W-:-:S05]  /*05d0*/  IMAD.WIDE R8, R6, R9, c[0x0][0x160] ;  /* 0x0000580006087625 */ /* 0x000fca00078e0209 */
[----:B------:R0:W5:Y:S02]  /*05e0*/  LDG.E.CONSTANT R11, [R8.64] ;  /* 0x00000006080b7981 */ /* 0x000164000c1e9900 */
.L_x_3:
[----:B-1----:R-:W-:Y:S05]  /*05f0*/  BSYNC B0 ;  /* 0x0000000000007941 */ /* 0x002fea0003800000 */
.L_x_2:
[----:B------:R-:W-:Y:S01]  /*0600*/  LEA.HI.SX32 R17, R10, R17, 0x1e ;  /* 0x000000110a117211 */ /* 0x000fe200078ff2ff */
[----:B-----5:R1:W-:Y:S01]  /*0610*/  STS [R0.X4+0x400], R11 ;  /* 0x0004000b00007388 */ /* 0x0203e20000004800 */
[----:B------:R-:W-:Y:S01]  /*0620*/  IADD3 R10, R0, 0x10, RZ ;  /* 0x00000010000a7810 */ /* 0x000fe20007ffe0ff */
[----:B------:R-:W-:Y:S01]  /*0630*/  BSSY B0, `(.L_x_4) ;  /* 0x000001c000007945 */ /* 0x000fe20003800000 */
[----:B------:R-:W-:-:S03]  /*0640*/  IADD3 R4, R4, R17, RZ ;  /* 0x0000001104047210 */ /* 0x000fc60007ffe0ff */
[----:B------:R-:W-:Y:S01]  /*0650*/  IMAD.HI R6, R10, 0x30c30c31, RZ ;  /* 0x30c30c310a067827 */ /* 0x000fe200078e02ff */
[----:B------:R-:W-:-:S04]  /*0660*/  ISETP.GT.U32.AND P0, PT, R4, 0xdf, PT ;  /* 0x000000df0400780c */ /* 0x000fc80003f04070 */
[----:B0-----:R-:W-:-:S04]  /*0670*/  SHF.R.U32.HI R9, RZ, 0x1f, R6 ;  /* 0x0000001fff097819 */ /* 0x001fc80000011606 */
[----:B------:R-:W-:Y:S01]  /*0680*/  LEA.HI.SX32 R13, R6, R9, 0x1e ;  /* 0x00000009060d7211 */ /* 0x000fe200078ff2ff */
[----:B------:R-:W-:-:S04]  /*0690*/  HFMA2.MMA R9, -RZ, RZ, 0, 0 ;  /* 0x00000000ff097435 */ /* 0x000fc800000001ff */
[----:B------:R-:W-:Y:S05]  /*06a0*/  @P0 BRA `(.L_x_5) ;  /* 0x0000014000000947 */ /* 0x000fea0003800000 */
[----:B-1----:R-:W-:-:S05]  /*06b0*/  IADD3 R4, R0, 0xc, RZ ;  /* 0x0000000c00047810 */ /* 0x002fca0007ffe0ff */
[----:B------:R-:W-:-:S05]  /*06c0*/  IMAD.HI R6, R4, 0x30c30c31, RZ ;  /* 0x30c30c3104067827 */ /* 0x000fca00078e02ff */
[----:B------:R-:W-:-:S04]  /*06d0*/  SHF.R.U32.HI R9, RZ, 0x1f, R6 ;  /* 0x0000001fff097819 */ /* 0x000fc80000011606 */
[----:B------:R-:W-:-:S05]  /*06e0*/  LEA.HI.SX32 R9, R6, R9, 0x1e ;  /* 0x0000000906097211 */ /* 0x000fca00078ff2ff */
[----:B------:R-:W-:Y:S01]  /*06f0*/  IMAD R4, R9, -0x15, R4 ;  /* 0xffffffeb09047824 */ /* 0x000fe200078e0204 */
[----:B------:R-:W-:-:S04]  /*0700*/  MOV R9, RZ ;  /* 0x000000ff00097202 */ /* 0x000fc80000000f00 */
[----:B------:R-:W-:-:S04]  /*0710*/  IADD3 R6, R4, -0x3, R5 ;  /* 0xfffffffd04067810 */ /* 0x000fc80007ffe005 */
[----:B------:R-:W-:-:S13]  /*0720*/  ISETP.GT.U32.AND P0, PT, R6, 0xdf, PT ;  /* 0x000000df0600780c */ /* 0x000fda0003f04070 */
[----:B------:R-:W-:Y:S05]  /*0730*/  @P0 BRA `(.L_x_5) ;  /* 0x000000b000000947 */ /* 0x000fea0003800000 */
[----:B------:R-:W-:Y:S01]  /*0740*/  IADD3 R6, R0, 0x300, RZ ;  /* 0x0000030000067810 */ /* 0x000fe20007ffe0ff */
[----:B------:R-:W-:-:S04]  /*0750*/  IMAD R11, R2, 0xe00, R5 ;  /* 0x00000e00020b7824 */ /* 0x000fc800078e0205 */
[----:B------:R-:W-:Y:S01]  /*0760*/  IMAD.HI R6, R6, 0x4a4dc96f, RZ ;  /* 0x4a4dc96f06067827 */ /* 0x000fe200078e02ff */
[----:B------:R-:W-:-:S04]  /*0770*/  IADD3 R4, R11, -0x2a3, R4 ;  /* 0xfffffd5d0b047810 */ /* 0x000fc80007ffe004 */
[----:B------:R-:W-:-:S04]  /*0780*/  SHF.R.U32.HI R9, RZ, 0x1f, R6 ;  /* 0x0000001fff097819 */ /* 0x000fc80000011606 */
[----:B------:R-:W-:-:S05]  /*0790*/  LEA.HI.SX32 R9, R6, R9, 0x19 ;  /* 0x0000000906097211 */ /* 0x000fca00078fcaff */
[----:B------:R-:W-:Y:S01]  /*07a0*/  IMAD R4, R9, 0xc400, R4 ;  /* 0x0000c40009047824 */ /* 0x000fe200078e0204 */
[----:B------:R-:W-:-:S03]  /*07b0*/  MOV R9, 0x4 ;  /* 0x0000000400097802 */ /* 0x000fc60000000f00 */
[----:B------:R-:W-:-:S04]  /*07c0*/  IMAD R4, R17, 0xe0, R4 ;  /* 0x000000e011047824 */ /* 0x000fc800078e0204 */
[----:B------:R-:W-:-:S06]  /*07d0*/  IMAD.WIDE R8, R4, R9, c[0x0][0x160] ;  /* 0x0000580004087625 */ /* 0x000fcc00078e0209 */
[----:B------:R0:W5:Y:S02]  /*07e0*/  LDG.E.CONSTANT R9, [R8.64] ;  /* 0x0000000608097981 */ /* 0x000164000c1e9900 */
.L_x_5:
[----:B-1----:R-:W-:Y:S05]  /*07f0*/  BSYNC B0 ;  /* 0x0000000000007941 */ /* 0x002fea0003800000 */
.L_x_4:
[----:B------:R-:W-:Y:S01]  /*0800*/  IMAD R10, R13, -0x15, R10 ;  /* 0xffffffeb0d0a7824 */ /* 0x000fe200078e020a */
[----:B-----5:R1:W-:Y:S01]  /*0810*/  STS [R0.X4+0xc00], R9 ;  /* 0x000c000900007388 */ /* 0x0203e20000004800 */
[----:B------:R-:W-:Y:S01]  /*0820*/  BSSY B0, `(.L_x_6) ;  /* 0x0000018000007945 */ /* 0x000fe20003800000 */
[----:B------:R-:W-:Y:S02]  /*0830*/  HFMA2.MMA R11, -RZ, RZ, 0, 0 ;  /* 0x00000000ff0b7435 */ /* 0x000fe400000001ff */
[----:B------:R-:W-:-:S04]  /*0840*/  IADD3 R4, R10, -0x3, R5 ;  /* 0xfffffffd0a047810 */ /* 0x000fc80007ffe005 */
[----:B------:R-:W-:-:S13]  /*0850*/  ISETP.GT.U32.AND P0, PT, R4, 0xdf, PT ;  /* 0x000000df0400780c */ /* 0x000fda0003f04070 */
[----:B------:R-:W-:Y:S05]  /*0860*/  @P0 BRA `(.L_x_7) ;  /* 0x0000013000000947 */ /* 0x000fea0003800000 */
[----:B-1----:R-:W-:Y:S01]  /*0870*/  IADD3 R6, R0, 0x8e, RZ ;  /* 0x0000008e00067810 */ /* 0x002fe20007ffe0ff */
[----:B------:R-:W-:Y:S01]  /*0880*/  IMAD R11, R2, 0xe00, R5 ;  /* 0x00000e00020b7824 */ /* 0x000fe200078e0205 */
[----:B------:R-:W-:-:S03]  /*0890*/  IADD3 R4, R0, 0x400, RZ ;  /* 0x0000040000047810 */ /* 0x000fc60007ffe0ff */
[----:B0-----:R-:W-:Y:S01]  /*08a0*/  IMAD.HI R8, R6, 0x4a4dc96f, RZ ;  /* 0x4a4dc96f06087827 */ /* 0x001fe200078e02ff */
[----:B------:R-:W-:-:S03]  /*08b0*/  IADD3 R10, R11, -0x2a3, R10 ;  /* 0xfffffd5d0b0a7810 */ /* 0x000fc60007ffe00a */
[----:B------:R-:W-:Y:S01]  /*08c0*/  IMAD.HI R4, R4, 0x4a4dc96f, RZ ;  /* 0x4a4dc96f04047827 */ /* 0x000fe200078e02ff */
[----:B------:R-:W-:-:S04]  /*08d0*/  SHF.R.U32.HI R9, RZ, 0x1f, R8 ;  /* 0x0000001fff097819 */ /* 0x000fc80000011608 */
[----:B------:R-:W-:-:S05]  /*08e0*/  LEA.HI.SX32 R9, R8, R9, 0x19 ;  /* 0x0000000908097211 */ /* 0x000fca00078fcaff */
[----:B------:R-:W-:Y:S01]  /*08f0*/  IMAD R6, R9, -0x1b9, R6 ;  /* 0xfffffe4709067824 */ /* 0x000fe200078e0206 */
[----:B------:R-:W-:-:S03]  /*0900*/  SHF.R.U32.HI R9, RZ, 0x1f, R4 ;  /* 0x0000001fff097819 */ /* 0x000fc60000011604 */
[----:B------:R-:W-:Y:S01]  /*0910*/  IMAD.HI R6, R6, 0x30c30c31, RZ ;  /* 0x30c30c3106067827 */ /* 0x000fe200078e02ff */
[----:B------:R-:W-:-:S04]  /*0920*/  LEA.HI.SX32 R9, R4, R9, 0x19 ;  /* 0x0000000904097211 */ /* 0x000fc800078fcaff */
[----:B------:R-:W-:Y:S01]  /*0930*/  SHF.R.U32.HI R11, RZ, 0x1f, R6 ;  /* 0x0000001fff0b7819 */ /* 0x000fe20000011606 */
[----:B------:R-:W-:Y:S01]  /*0940*/  IMAD R10, R9, 0xc400, R10 ;  /* 0x0000c400090a7824 */ /* 0x000fe200078e020a */
[----:B------:R-:W-:Y:S02]  /*0950*/  MOV R9, 0x4 ;  /* 0x0000000400097802 */ /* 0x000fe40000000f00 */
[----:B------:R-:W-:-:S05]  /*0960*/  LEA.HI.SX32 R11, R6, R11, 0x1e ;  /* 0x0000000b060b7211 */ /* 0x000fca00078ff2ff */
[----:B------:R-:W-:-:S04]  /*0970*/  IMAD R8, R11, 0xe0, R10 ;  /* 0x000000e00b087824 */ /* 0x000fc800078e020a */
[----:B------:R-:W-:-:S05]  /*0980*/  IMAD.WIDE R8, R8, R9, c[0x0][0x160] ;  /* 0x0000580008087625 */ /* 0x000fca00078e0209 */
[----:B------:R0:W5:Y:S02]  /*0990*/  LDG.E.CONSTANT R11, [R8.64] ;  /* 0x00000006080b7981 */ /* 0x000164000c1e9900 */
.L_x_7:
[----:B-1----:R-:W-:Y:S05]  /*09a0*/  BSYNC B0 ;  /* 0x0000000000007941 */ /* 0x002fea0003800000 */
.L_x_6:
[----:B-----5:R1:W-:Y:S01]  /*09b0*/  STS [R0.X4+0x1000], R11 ;  /* 0x0010000b00007388 */ /* 0x0203e20000004800 */
[----:B------:R-:W-:Y:S01]  /*09c0*/  ISETP.GT.AND P0, PT, R0, 0x2a, PT ;  /* 0x0000002a0000780c */ /* 0x000fe20003f04270 */
[----:B------:R-:W-:Y:S01]  /*09d0*/  BSSY B0, `(.L_x_8) ;  /* 0x0000025000007945 */ /* 0x000fe20003800000 */
[----:B0-----:R-:W-:Y:S01]  /*09e0*/  MOV R9, RZ ;  /* 0x000000ff00097202 */ /* 0x001fe20000000f00 */
[----:B------:R1:W-:Y:S10]  /*09f0*/  STS [R0.X4+0x800], R7 ;  /* 0x0008000700007388 */ /* 0x0003f40000004800 */
[----:B------:R-:W-:Y:S05]  /*0a00*/  @P0 BRA `(.L_x_9) ;  /* 0x0000021000000947 */ /* 0x000fea0003800000 */
[----:B-1----:R-:W-:Y:S01]  /*0a10*/  IADD3 R4, R0, 0x18e, RZ ;  /* 0x0000018e00047810 */ /* 0x002fe20007ffe0ff */
[----:B------:R-:W-:Y:S04]  /*0a20*/  BSSY B1, `(.L_x_10) ;  /* 0x000001e000017945 */ /* 0x000fe80003800000 */
[----:B------:R-:W-:-:S05]  /*0a30*/  IMAD.HI R6, R4, 0x4a4dc96f, RZ ;  /* 0x4a4dc96f04067827 */ /* 0x000fca00078e02ff */
[----:B------:R-:W-:-:S04]  /*0a40*/  SHF.R.U32.HI R7, RZ, 0x1f, R6 ;  /* 0x0000001fff077819 */ /* 0x000fc80000011606 */
[----:B------:R-:W-:-:S05]  /*0a50*/  LEA.HI.SX32 R7, R6, R7, 0x19 ;  /* 0x0000000706077211 */ /* 0x000fca00078fcaff */
[----:B------:R-:W-:-:S04]  /*0a60*/  IMAD R7, R7, -0x1b9, R4 ;  /* 0xfffffe4707077824 */ /* 0x000fc800078e0204 */
[----:B------:R-:W-:-:S05]  /*0a70*/  IMAD.HI R7, R7, 0x30c30c31, RZ ;  /* 0x30c30c3107077827 */ /* 0x000fca00078e02ff */
[----:B------:R-:W-:-:S04]  /*0a80*/  SHF.R.U32.HI R4, RZ, 0x1f, R7 ;  /* 0x0000001fff047819 */ /* 0x000fc80000011607 */
[----:B------:R-:W-:-:S04]  /*0a90*/  LEA.HI.SX32 R7, R7, R4, 0x1e ;  /* 0x0000000407077211 */ /* 0x000fc800078ff2ff */
[----:B------:R-:W-:-:S04]  /*0aa0*/  LEA R4, R2, R7, 0x4 ;  /* 0x0000000702047211 */ /* 0x000fc800078e20ff */
[----:B------:R-:W-:-:S13]  /*0ab0*/  ISETP.GT.AND P0, PT, R4, 0xe2, PT ;  /* 0x000000e20400780c */ /* 0x000fda0003f04270 */
[----:B------:R-:W-:Y:S05]  /*0ac0*/  @P0 BRA `(.L_x_11) ;  /* 0x0000013000000947 */ /* 0x000fea0003800000 */
[----:B------:R-:W-:-:S05]  /*0ad0*/  IADD3 R4, R0, 0x14, RZ ;  /* 0x0000001400047810 */ /* 0x000fca0007ffe0ff */
[----:B------:R-:W-:-:S05]  /*0ae0*/  IMAD.HI R6, R4, 0x30c30c31, RZ ;  /* 0x30c30c3104067827 */ /* 0x000fca00078e02ff */
[----:B------:R-:W-:-:S04]  /*0af0*/  SHF.R.U32.HI R11, RZ, 0x1f, R6 ;  /* 0x0000001fff0b7819 */ /* 0x000fc80000011606 */
[----:B------:R-:W-:-:S05]  /*0b00*/  LEA.HI.SX32 R11, R6, R11, 0x1e ;  /* 0x0000000b060b7211 */ /* 0x000fca00078ff2ff */
[----:B------:R-:W-:-:S05]  /*0b10*/  IMAD R4, R11, -0x15, R4 ;  /* 0xffffffeb0b047824 */ /* 0x000fca00078e0204 */
        /* <DEDUP_REMOVED lines=10> */
[----:B------:R-:W-:-:S03]  /*0bc0*/  HFMA2.MMA R5, -RZ, RZ, 0, 2.384185791015625e-07 ;  /* 0x00000004ff057435 */ /* 0x000fc600000001ff */
[----:B------:R-:W-:-:S07]  /*0bd0*/  IMAD R4, R7, 0xe0, R4 ;  /* 0x000000e007047824 */ /* 0x000fce00078e0204 */
[----:B------:R-:W-:-:S05]  /*0be0*/  IMAD.WIDE R4, R4, R5, c[0x0][0x160] ;  /* 0x0000580004047625 */ /* 0x000fca00078e0205 */
[----:B------:R0:W5:Y:S02]  /*0bf0*/  LDG.E.CONSTANT R9, [R4.64] ;  /* 0x0000000604097981 */ /* 0x000164000c1e9900 */
.L_x_11:
[----:B------:R-:W-:Y:S05]  /*0c00*/  BSYNC B1 ;  /* 0x0000000000017941 */ /* 0x000fea0003800000 */
.L_x_10:
[----:B-----5:R1:W-:Y:S02]  /*0c10*/  STS [R0.X4+0x1400], R9 ;  /* 0x0014000900007388 */ /* 0x0203e40000004800 */
.L_x_9:
[----:B-1----:R-:W-:Y:S05]  /*0c20*/  BSYNC B0 ;  /* 0x0000000000007941 */ /* 0x002fea0003800000 */
.L_x_8:
[----:B------:R-:W-:Y:S02]  /*0c30*/  ISETP.GT.AND P0, PT, R0, 0xbf, PT ;  /* 0x000000bf0000780c */ /* 0x000fe40003f04270 */
[----:B0-----:R-:W-:-:S05]  /*0c40*/  MOV R5, 0x4 ;  /* 0x0000000400057802 */ /* 0x001fca0000000f00 */
[----:B------:R-:W-:-:S05]  /*0c50*/  IMAD.WIDE R6, R0, R5, c[0x0][0x168] ;  /* 0x00005a0000067625 */ /* 0x000fca00078e0205 */
[----:B------:R0:W2:Y:S04]  /*0c60*/  LDG.E.CONSTANT R9, [R6.64] ;  /* 0x0000000606097981 */ /* 0x0000a8000c1e9900 */
[----:B------:R0:W3:Y:S04]  /*0c70*/  LDG.E.CONSTANT R11, [R6.64+0x400] ;  /* 0x00040006060b7981 */ /* 0x0000e8000c1e9900 */
[----:B------:R0:W4:Y:S04]  /*0c80*/  LDG.E.CONSTANT R13, [R6.64+0x800] ;  /* 0x00080006060d7981 */ /* 0x000128000c1e9900 */
[----:B------:R0:W5:Y:S04]  /*0c90*/  LDG.E.CONSTANT R15, [R6.64+0xc00] ;  /* 0x000c0006060f7981 */ /* 0x000168000c1e9900 */
        /* <DEDUP_REMOVED lines=32> */
[----:B------:R0:W5:Y:S01]  /*0ea0*/  @!P0 LDG.E.CONSTANT R10, [R6.64+0x9000] ;  /* 0x00900006060a8981 */ /* 0x000162000c1e9900 */
[----:B------:R-:W-:Y:S01]  /*0eb0*/  SHF.R.S32.HI R4, RZ, 0x3, R0 ;  /* 0x00000003ff047819 */ /* 0x000fe20000011400 */
[----:B------:R-:W-:Y:S01]  /*0ec0*/  UMOV UR4, 0xa2c ;  /* 0x00000a2c00047882 */ /* 0x000fe20000000000 */
[----:B------:R-:W-:Y:S01]  /*0ed0*/  MOV R28, RZ ;  /* 0x000000ff001c7202 */ /* 0x000fe20000000f00 */
[----:B0-----:R-:W-:Y:S01]  /*0ee0*/  HFMA2.MMA R7, -RZ, RZ, 0, 7.0095062255859375e-05 ;  /* 0x00000498ff077435 */ /* 0x001fe200000001ff */
[----:B------:R-:W-:-:S04]  /*0ef0*/  SHF.L.U32 R6, R0, 0x3, RZ ;  /* 0x0000000300067819 */ /* 0x000fc800000006ff */
[----:B------:R-:W-:-:S05]  /*0f00*/  LOP3.LUT R6, R6, 0x38, RZ, 0xc0, !PT ;  /* 0x0000003806067812 */ /* 0x000fca00078ec0ff */
[----:B------:R-:W-:Y:S01]  /*0f10*/  IMAD R7, R4, R7, 0x14ac ;  /* 0x000014ac04077424 */ /* 0x000fe200078e0207 */
[----:B--2---:R-:W-:Y:S04]  /*0f20*/  STS [R0.X4+0x14ac], R9 ;  /* 0x0014ac0900007388 */ /* 0x004fe80000004800 */
[----:B---3--:R-:W-:Y:S04]  /*0f30*/  STS [R0.X4+0x18ac], R11 ;  /* 0x0018ac0b00007388 */ /* 0x008fe80000004800 */
[----:B----4-:R-:W-:Y:S04]  /*0f40*/  STS [R0.X4+0x1cac], R13 ;  /* 0x001cac0d00007388 */ /* 0x010fe80000004800 */
[----:B-----5:R-:W-:Y:S04]  /*0f50*/  STS [R0.X4+0x20ac], R15 ;  /* 0x0020ac0f00007388 */ /* 0x020fe80000004800 */
[----:B------:R-:W-:Y:S04]  /*0f60*/  STS [R0.X4+0x24ac], R17 ;  /* 0x0024ac1100007388 */ /* 0x000fe80000004800 */
[----:B------:R-:W-:Y:S04]  /*0f70*/  STS [R0.X4+0x28ac], R19 ;  /* 0x0028ac1300007388 */ /* 0x000fe80000004800 */
[----:B------:R-:W-:Y:S04]  /*0f80*/  STS [R0.X4+0x2cac], R21 ;  /* 0x002cac1500007388 */ /* 0x000fe80000004800 */
[----:B------:R0:W-:Y:S04]  /*0f90*/  STS [R0.X4+0x30ac], R23 ;  /* 0x0030ac1700007388 */ /* 0x0001e80000004800 */
[----:B------:R-:W-:Y:S04]  /*0fa0*/  STS [R0.X4+0x34ac], R25 ;  /* 0x0034ac1900007388 */ /* 0x000fe80000004800 */
[----:B------:R1:W-:Y:S01]  /*0fb0*/  STS [R0.X4+0x38ac], R27 ;  /* 0x0038ac1b00007388 */ /* 0x0003e20000004800 */
[----:B0-----:R-:W-:-:S03]  /*0fc0*/  CS2R R22, SRZ ;  /* 0x0000000000167805 */ /* 0x001fc6000001ff00 */
[----:B------:R-:W-:Y:S04]  /*0fd0*/  STS [R0.X4+0x3cac], R29 ;  /* 0x003cac1d00007388 */ /* 0x000fe80000004800 */
[----:B------:R0:W-:Y:S01]  /*0fe0*/  STS [R0.X4+0x40ac], R31 ;  /* 0x0040ac1f00007388 */ /* 0x0001e20000004800 */
[----:B-1----:R-:W-:-:S03]  /*0ff0*/  HFMA2.MMA R27, -RZ, RZ, 0, 0 ;  /* 0x00000000ff1b7435 */ /* 0x002fc600000001ff */
[----:B------:R1:W-:Y:S04]  /*1000*/  STS [R0.X4+0x44ac], R33 ;  /* 0x0044ac2100007388 */ /* 0x0003e80000004800 */
[----:B------:R2:W-:Y:S01]  /*1010*/  STS [R0.X4+0x48ac], R35 ;  /* 0x0048ac2300007388 */ /* 0x0005e20000004800 */
[----:B0-----:R-:W-:-:S03]  /*1020*/  CS2R R30, SRZ ;  /* 0x00000000001e7805 */ /* 0x001fc6000001ff00 */
[----:B------:R0:W-:Y:S01]  /*1030*/  STS [R0.X4+0x4cac], R37 ;  /* 0x004cac2500007388 */ /* 0x0001e20000004800 */
[----:B-1----:R-:W-:-:S03]  /*1040*/  CS2R R32, SRZ ;  /* 0x0000000000207805 */ /* 0x002fc6000001ff00 */
[----:B------:R1:W-:Y:S01]  /*1050*/  STS [R0.X4+0x50ac], R39 ;  /* 0x0050ac2700007388 */ /* 0x0003e20000004800 */
[----:B--2---:R-:W-:-:S03]  /*1060*/  CS2R R34, SRZ ;  /* 0x0000000000227805 */ /* 0x004fc6000001ff00 */
[----:B------:R2:W-:Y:S01]  /*1070*/  STS [R0.X4+0x54ac], R41 ;  /* 0x0054ac2900007388 */ /* 0x0005e20000004800 */
[----:B0-----:R-:W-:-:S03]  /*1080*/  CS2R R36, SRZ ;  /* 0x0000000000247805 */ /* 0x001fc6000001ff00 */
[----:B------:R-:W-:Y:S01]  /*1090*/  STS [R0.X4+0x58ac], R43 ;  /* 0x0058ac2b00007388 */ /* 0x000fe20000004800 */
[----:B-1----:R-:W-:-:S03]  /*10a0*/  CS2R R38, SRZ ;  /* 0x0000000000267805 */ /* 0x002fc6000001ff00 */
[----:B------:R-:W-:Y:S01]  /*10b0*/  STS [R0.X4+0x5cac], R45 ;  /* 0x005cac2d00007388 */ /* 0x000fe20000004800 */
[----:B--2---:R-:W-:-:S03]  /*10c0*/  CS2R R40, SRZ ;  /* 0x0000000000287805 */ /* 0x004fc6000001ff00 */
[----:B------:R-:W-:Y:S04]  /*10d0*/  STS [R0.X4+0x60ac], R47 ;  /* 0x0060ac2f00007388 */ /* 0x000fe80000004800 */
        /* <DEDUP_REMOVED lines=16> */
[----:B------:R-:W-:Y:S04]  /*11e0*/  @!P0 STS [R0.X4+0xa4ac], R10 ;  /* 0x00a4ac0a00008388 */ /* 0x000fe80000004800 */
[----:B------:R-:W-:Y:S06]  /*11f0*/  BAR.SYNC 0x0 ;  /* 0x0000000000007b1d */ /* 0x000fec0000000000 */
.L_x_13:
[----:B------:R-:W-:Y:S04]  /*1200*/  LDS R42, [R7+UR4+-0xa2c] ;  /* 0xfff5d404072a7984 */ /* 0x000fe80008000800 */
[----:B------:R-:W0:Y:S04]  /*1210*/  LDS R15, [R6+UR4+-0x8dc] ;  /* 0xfff72404060f7984 */ /* 0x000e280008000800 */
[----:B------:R-:W1:Y:S04]  /*1220*/  LDS R8, [R6+UR4+-0x63c] ;  /* 0xfff9c40406087984 */ /* 0x000e680008000800 */
[----:B------:R-:W2:Y:S04]  /*1230*/  LDS R44, [R6+UR4+-0xa2c] ;  /* 0xfff5d404062c7984 */ /* 0x000ea80008000800 */
[----:B------:R-:W3:Y:S04]  /*1240*/  LDS R12, [R6+UR4+-0x78c] ;  /* 0xfff87404060c7984 */ /* 0x000ee80008000800 */
[----:B------:R-:W4:Y:S04]  /*1250*/  LDS R25, [R6+UR4+-0x984] ;  /* 0xfff67c0406197984 */ /* 0x000f280008000800 */
[----:B------:R-:W5:Y:S04]  /*1260*/  LDS R10, [R6+UR4+-0x6e4] ;  /* 0xfff91c04060a7984 */ /* 0x000f680008000800 */
[----:B------:R-:W5:Y:S04]  /*1270*/  LDS R13, [R6+UR4+-0x834] ;  /* 0xfff7cc04060d7984 */ /* 0x000f680008000800 */
[----:B------:R-:W5:Y:S04]  /*1280*/  LDS R11, [R6+UR4+-0x594] ;  /* 0xfffa6c04060b7984 */ /* 0x000f680008000800 */
[----:B------:R-:W5:Y:S04]  /*1290*/  LDS R45, [R7+UR4+-0x7e0] ;  /* 0xfff82004072d7984 */ /* 0x000f680008000800 */
[----:B------:R-:W-:Y:S04]  /*12a0*/  LDS R16, [R6+UR4+-0x738] ;  /* 0xfff8c80406107984 */ /* 0x000fe80008000800 */
[----:B------:R-:W5:Y:S01]  /*12b0*/  LDS R29, [R7+UR4+-0x7c4] ;  /* 0xfff83c04071d7984 */ /* 0x000f620008000800 */
[----:B0-----:R-:W-:-:S03]  /*12c0*/  FFMA R43, R42, R15, R38 ;  /* 0x0000000f2a2b7223 */ /* 0x001fc60000000026 */
[----:B------:R-:W-:Y:S01]  /*12d0*/  LDS R46, [R7+UR4+-0xa10] ;  /* 0xfff5f004072e7984 */ /* 0x000fe20008000800 */
[----:B-1----:R-:W-:-:S03]  /*12e0*/  FFMA R38, R42, R8, R37 ;  /* 0x000000082a267223 */ /* 0x002fc60000000025 */
[----:B------:R-:W0:Y:S01]  /*12f0*/  LDS R48, [R6+UR4+-0x9d8] ;  /* 0xfff6280406307984 */ /* 0x000e220008000800 */
[----:B--2---:R-:W-:-:S03]  /*1300*/  FFMA R31, R42, R44, R31 ;  /* 0x0000002c2a1f7223 */ /* 0x004fc6000000001f */
[----:B------:R-:W1:Y:S01]  /*1310*/  LDS R21, [R6+UR4+-0x930] ;  /* 0xfff6d00406157984 */ /* 0x000e620008000800 */
[----:B---3--:R-:W-:-:S03]  /*1320*/  FFMA R41, R42, R12, R41 ;  /* 0x0000000c2a297223 */ /* 0x008fc60000000029 */
[----:B------:R-:W2:Y:S01]  /*1330*/  LDS R14, [R6+UR4+-0x690] ;  /* 0xfff97004060e7984 */ /* 0x000ea20008000800 */
[----:B----4-:R-:W-:-:S03]  /*1340*/  FFMA R40, R42, R25, R40 ;  /* 0x000000192a287223 */ /* 0x010fc60000000028 */
[----:B------:R-:W3:Y:S01]  /*1350*/  LDS R20, [R6+UR4+-0x888] ;  /* 0xfff7780406147984 */ /* 0x000ee20008000800 */
[----:B-----5:R-:W-:-:S03]  /*1360*/  FFMA R39, R42, R10, R39 ;  /* 0x0000000a2a277223 */ /* 0x020fc60000000027 */
[----:B------:R-:W4:Y:S01]  /*1370*/  LDS R19, [R6+UR4+-0x5e8] ;  /* 0xfffa180406137984 */ /* 0x000f220008000800 */
[----:B------:R-:W-:-:S03]  /*1380*/  FFMA R37, R42, R13, R36 ;  /* 0x0000000d2a257223 */ /* 0x000fc60000000024 */
[----:B------:R-:W5:Y:S01]  /*1390*/  LDS R18, [R6+UR4+-0x7e0] ;  /* 0xfff8200406127984 */ /* 0x000f620008000800 */
[----:B------:R-:W-:-:S03]  /*13a0*/  FFMA R30, R42, R11, R30 ;  /* 0x0000000b2a1e7223 */ /* 0x000fc6000000001e */
[----:B------:R-:W5:Y:S01]  /*13b0*/  LDS R17, [R6+UR4+-0x540] ;  /* 0xfffac00406117984 */ /* 0x000f620008000800 */
[-C--:B------:R-:W-:Y:S02]  /*13c0*/  FFMA R36, R12, R45.reuse, R27 ;  /* 0x0000002d0c247223 */ /* 0x080fe4000000001b */
[-C--:B------:R-:W-:Y:S01]  /*13d0*/  FFMA R42, R25, R45.reuse, R28 ;  /* 0x0000002d192a7223 */ /* 0x080fe2000000001c */
[----:B------:R-:W5:Y:S01]  /*13e0*/  LDS R26, [R7+UR4+-0x9f4] ;  /* 0xfff60c04071a7984 */ /* 0x000f620008000800 */
[-C--:B------:R-:W-:Y:S02]  /*13f0*/  FFMA R32, R13, R45.reuse, R32 ;  /* 0x0000002d0d207223 */ /* 0x080fe40000000020 */
[-C--:B------:R-:W-:Y:S01]  /*1400*/  FFMA R22, R11, R45.reuse, R22 ;  /* 0x0000002d0b167223 */ /* 0x080fe20000000016 */
[----:B------:R-:W5:Y:S01]  /*1410*/  LDS R24, [R7+UR4+-0x7a8] ;  /* 0xfff8580407187984 */ /* 0x000f620008000800 */
[-C--:B------:R-:W-:Y:S02]  /*1420*/  FFMA R44, R44, R45.reuse, R23 ;  /* 0x0000002d2c2c7223 */ /* 0x080fe40000000017 */
[-C--:B------:R-:W-:Y:S01]  /*1430*/  FFMA R33, R10, R45.reuse, R33 ;  /* 0x0000002d0a217223 */ /* 0x080fe20000000021 */
[----:B------:R-:W5:Y:S01]  /*1440*/  LDS R9, [R6+UR4+-0x4ec] ;  /* 0xfffb140406097984 */ /* 0x000f620008000800 */
[----:B------:R-:W-:-:S02]  /*1450*/  FFMA R34, R15, R45, R34 ;  /* 0x0000002d0f227223 */ /* 0x000fc40000000022 */
[----:B------:R-:W-:Y:S01]  /*1460*/  FFMA R50, R8, R45, R35 ;  /* 0x0000002d08327223 */ /* 0x000fe20000000023 */
[----:B------:R-:W5:Y:S01]  /*1470*/  LDS R28, [R7+UR4+-0x9d8] ;  /* 0xfff62804071c7984 */ /* 0x000f620008000800 */
[----:B------:R-:W-:Y:S02]  /*1480*/  FFMA R45, R16, R29, R36 ;  /* 0x0000001d102d7223 */ /* 0x000fe40000000024 */
[C---:B0-----:R-:W-:Y:S01]  /*1490*/  FFMA R31, R46.reuse, R48, R31 ;  /* 0x000000302e1f7223 */ /* 0x041fe2000000001f */
[----:B------:R-:W0:Y:S01]  /*14a0*/  LDS R27, [R7+UR4+-0x78c] ;  /* 0xfff87404071b7984 */ /* 0x000e220008000800 */
[C---:B------:R-:W-:Y:S02]  /*14b0*/  FFMA R41, R46.reuse, R16, R41 ;  /* 0x000000102e297223 */ /* 0x040fe40000000029 */
[C---:B-1----:R-:W-:Y:S01]  /*14c0*/  FFMA R40, R46.reuse, R21, R40 ;  /* 0x000000152e287223 */ /* 0x042fe20000000028 */
[----:B------:R-:W1:Y:S01]  /*14d0*/  LDS R23, [R6+UR4+-0x498] ;  /* 0xfffb680406177984 */ /* 0x000e620008000800 */
[----:B--2---:R-:W-:-:S02]  /*14e0*/  FFMA R39, R46, R14, R39 ;  /* 0x0000000e2e277223 */ /* 0x004fc40000000027 */
[-C--:B------:R-:W-:Y:S02]  /*14f0*/  FFMA R47, R14, R29.reuse, R33 ;  /* 0x0000001d0e2f7223 */ /* 0x080fe40000000021 */
[----:B---3--:R-:W-:Y:S02]  /*1500*/  FFMA R43, R46, R20, R43 ;  /* 0x000000142e2b7223 */ /* 0x008fe4000000002b */
[----:B------:R-:W-:Y:S02]  /*1510*/  FFMA R44, R48, R29, R44 ;  /* 0x0000001d302c7223 */ /* 0x000fe4000000002c */
[C---:B----4-:R-:W-:Y:S02]  /*1520*/  FFMA R38, R46.reuse, R19, R38 ;  /* 0x000000132e267223 */ /* 0x050fe40000000026 */
[----:B------:R-:W-:Y:S02]  /*1530*/  FFMA R42, R21, R29, R42 ;  /* 0x0000001d152a7223 */ /* 0x000fe4000000002a */
[----:B-----5:R-:W-:-:S02]  /*1540*/  FFMA R37, R46, R18, R37 ;  /* 0x000000122e257223 */ /* 0x020fc40000000025 */
[-C--:B------:R-:W-:Y:S02]  /*1550*/  FFMA R49, R18, R29.reuse, R32 ;  /* 0x0000001d12317223 */ /* 0x080fe40000000020 */
[----:B------:R-:W-:Y:S01]  /*1560*/  FFMA R36, R17, R29, R22 ;  /* 0x0000001d11247223 */ /* 0x000fe20000000016 */
[----:B------:R-:W2:Y:S01]  /*1570*/  LDS R32, [R7+UR4+-0x9bc] ;  /* 0xfff6440407207984 */ /* 0x000ea20008000800 */
[----:B------:R-:W-:Y:S02]  /*1580*/  FFMA R46, R46, R17, R30 ;  /* 0x000000112e2e7223 */ /* 0x000fe4000000001e */
[-C--:B------:R-:W-:Y:S01]  /*1590*/  FFMA R34, R20, R29.reuse, R34 ;  /* 0x0000001d14227223 */ /* 0x080fe20000000022 */
[----:B------:R-:W3:Y:S01]  /*15a0*/  LDS R22, [R6+UR4+-0x444] ;  /* 0xfffbbc0406167984 */ /* 0x000ee20008000800 */
[----:B------:R-:W-:Y:S02]  /*15b0*/  FFMA R50, R19, R29, R50 ;  /* 0x0000001d13327223 */ /* 0x000fe40000000032 */
[C---:B------:R-:W-:Y:S01]  /*15c0*/  FFMA R33, R25.reuse, R26, R31 ;  /* 0x0000001a19217223 */ /* 0x040fe2000000001f */
[----:B------:R-:W4:Y:S01]  /*15d0*/  LDS R30, [R7+UR4+-0x770] ;  /* 0xfff89004071e7984 */ /* 0x000f220008000800 */
[----:B------:R-:W-:-:S02]  /*15e0*/  FFMA R44, R25, R24, R44 ;  /* 0x00000018192c7223 */ /* 0x000fc4000000002c */
[C---:B------:R-:W-:Y:S01]  /*15f0*/  FFMA R25, R10.reuse, R24, R45 ;  /* 0x000000180a197223 */ /* 0x040fe2000000002d */
[----:B------:R-:W5:Y:S01]  /*1600*/  LDS R31, [R7+UR4+-0x9a0] ;  /* 0xfff66004071f7984 */ /* 0x000f620008000800 */
[-C--:B------:R-:W-:Y:S02]  /*1610*/  FFMA R41, R10, R26.reuse, R41 ;  /* 0x0000001a0a297223 */ /* 0x080fe40000000029 */
[-C--:B------:R-:W-:Y:S01]  /*1620*/  FFMA R35, R15, R26.reuse, R40 ;  /* 0x0000001a0f237223 */ /* 0x080fe20000000028 */
[----:B------:R-:W1:Y:S01]  /*1630*/  LDS R29, [R7+UR4+-0x754] ;  /* 0xfff8ac04071d7984 */ /* 0x000e620008000800 */
[-C--:B------:R-:W-:Y:S02]  /*1640*/  FFMA R39, R8, R26.reuse, R39 ;  /* 0x0000001a08277223 */ /* 0x080fe40000000027 */
[-C--:B------:R-:W-:Y:S02]  /*1650*/  FFMA R43, R13, R26.reuse, R43 ;  /* 0x0000001a0d2b7223 */ /* 0x080fe4000000002b */
[----:B------:R-:W-:-:S02]  /*1660*/  FFMA R38, R11, R26, R38 ;  /* 0x0000001a0b267223 */ /* 0x000fc40000000026 */
[----:B------:R-:W-:Y:S02]  /*1670*/  FFMA R37, R12, R26, R37 ;  /* 0x0000001a0c257223 */ /* 0x000fe40000000025 */
[----:B------:R-:W-:Y:S02]  /*1680*/  FFMA R46, R26, R9, R46 ;  /* 0x000000091a2e7223 */ /* 0x000fe4000000002e */
[-C--:B------:R-:W-:Y:S02]  /*1690*/  FFMA R42, R15, R24.reuse, R42 ;  /* 0x000000180f2a7223 */ /* 0x080fe4000000002a */
[-C--:B------:R-:W-:Y:S02]  /*16a0*/  FFMA R26, R8, R24.reuse, R47 ;  /* 0x00000018081a7223 */ /* 0x080fe4000000002f */
[-C--:B------:R-:W-:Y:S02]  /*16b0*/  FFMA R34, R13, R24.reuse, R34 ;  /* 0x000000180d227223 */ /* 0x080fe40000000022 */
[----:B------:R-:W-:-:S02]  /*16c0*/  FFMA R50, R11, R24, R50 ;  /* 0x000000180b327223 */ /* 0x000fc40000000032 */
[-C--:B------:R-:W-:Y:S02]  /*16d0*/  FFMA R49, R12, R24.reuse, R49 ;  /* 0x000000180c317223 */ /* 0x080fe40000000031 */
[----:B------:R-:W-:Y:S02]  /*16e0*/  FFMA R36, R9, R24, R36 ;  /* 0x0000001809247223 */ /* 0x000fe40000000024 */
[C---:B------:R-:W-:Y:S01]  /*16f0*/  FFMA R33, R21.reuse, R28, R33 ;  /* 0x0000001c15217223 */ /* 0x040fe20000000021 */
[----:B------:R-:W3:Y:S01]  /*1700*/  LDS R24, [R6+UR4+-0x3f0] ;  /* 0xfffc100406187984 */ /* 0x000ee20008000800 */
[-C--:B0-----:R-:W-:Y:S02]  /*1710*/  FFMA R44, R21, R27.reuse, R44 ;  /* 0x0000001b152c7223 */ /* 0x081fe4000000002c */
[-C--:B------:R-:W-:Y:S01]  /*1720*/  FFMA R47, R14, R27.reuse, R25 ;  /* 0x0000001b0e2f7223 */ /* 0x080fe20000000019 */
[----:B------:R-:W-:Y:S01]  /*1730*/  LDS R21, [R7+UR4+-0x738] ;  /* 0xfff8c80407157984 */ /* 0x000fe20008000800 */
[----:B------:R-:W-:-:S02]  /*1740*/  FFMA R51, R18, R27, R34 ;  /* 0x0000001b12337223 */ /* 0x000fc40000000022 */
[-C--:B------:R-:W-:Y:S01]  /*1750*/  FFMA R41, R14, R28.reuse, R41 ;  /* 0x0000001c0e297223 */ /* 0x080fe20000000029 */
[----:B------:R-:W0:Y:S01]  /*1760*/  LDS R25, [R7+UR4+-0x984] ;  /* 0xfff67c0407197984 */ /* 0x000e220008000800 */
[-C--:B------:R-:W-:Y:S02]  /*1770*/  FFMA R35, R20, R28.reuse, R35 ;  /* 0x0000001c14237223 */ /* 0x080fe40000000023 */
[-C--:B------:R-:W-:Y:S01]  /*1780*/  FFMA R39, R19, R28.reuse, R39 ;  /* 0x0000001c13277223 */ /* 0x080fe20000000027 */
[----:B------:R-:W0:Y:S01]  /*1790*/  LDS R34, [R6+UR4+-0x39c] ;  /* 0xfffc640406227984 */ /* 0x000e220008000800 */
[-C--:B------:R-:W-:Y:S02]  /*17a0*/  FFMA R43, R18, R28.reuse, R43 ;  /* 0x0000001c122b7223 */ /* 0x080fe4000000002b */
[-C--:B------:R-:W-:Y:S02]  /*17b0*/  FFMA R38, R17, R28.reuse, R38 ;  /* 0x0000001c11267223 */ /* 0x080fe40000000026 */
[----:B------:R-:W-:-:S02]  /*17c0*/  FFMA R37, R16, R28, R37 ;  /* 0x0000001c10257223 */ /* 0x000fc40000000025 */
[----:B-1----:R-:W-:Y:S02]  /*17d0*/  FFMA R45, R28, R23, R46 ;  /* 0x000000171c2d7223 */ /* 0x002fe4000000002e */
[-C--:B------:R-:W-:Y:S02]  /*17e0*/  FFMA R42, R20, R27.reuse, R42 ;  /* 0x0000001b142a7223 */ /* 0x080fe4000000002a */
[-C--:B------:R-:W-:Y:S02]  /*17f0*/  FFMA R49, R16, R27.reuse, R49 ;  /* 0x0000001b10317223 */ /* 0x080fe40000000031 */
[-C--:B------:R-:W-:Y:S02]  /*1800*/  FFMA R40, R19, R27.reuse, R26 ;  /* 0x0000001b13287223 */ /* 0x080fe4000000001a */
[-C--:B------:R-:W-:Y:S02]  /*1810*/  FFMA R50, R17, R27.reuse, R50 ;  /* 0x0000001b11327223 */ /* 0x080fe40000000032 */
[----:B------:R-:W-:-:S02]  /*1820*/  FFMA R27, R23, R27, R36 ;  /* 0x0000001b171b7223 */ /* 0x000fc40000000024 */
[-C--:B--2---:R-:W-:Y:S02]  /*1830*/  FFMA R33, R15, R32.reuse, R33 ;  /* 0x000000200f217223 */ /* 0x084fe40000000021 */
[-C--:B------:R-:W-:Y:S02]  /*1840*/  FFMA R26, R8, R32.reuse, R41 ;  /* 0x00000020081a7223 */ /* 0x080fe40000000029 */
[-C--:B------:R-:W-:Y:S02]  /*1850*/  FFMA R35, R13, R32.reuse, R35 ;  /* 0x000000200d237223 */ /* 0x080fe40000000023 */
[-C--:B------:R-:W-:Y:S02]  /*1860*/  FFMA R28, R11, R32.reuse, R39 ;  /* 0x000000200b1c7223 */ /* 0x080fe40000000027 */
[-C--:B------:R-:W-:Y:S02]  /*1870*/  FFMA R43, R12, R32.reuse, R43 ;  /* 0x000000200c2b7223 */ /* 0x080fe4000000002b */
[----:B------:R-:W-:-:S02]  /*1880*/  FFMA R38, R9, R32, R38 ;  /* 0x0000002009267223 */ /* 0x000fc40000000026 */
[----:B------:R-:W-:Y:S02]  /*1890*/  FFMA R37, R10, R32, R37 ;  /* 0x000000200a257223 */ /* 0x000fe40000000025 */
[----:B---3--:R-:W-:Y:S02]  /*18a0*/  FFMA R45, R32, R22, R45 ;  /* 0x00000016202d7223 */ /* 0x008fe4000000002d */
[-C--:B----4-:R-:W-:Y:S02]  /*18b0*/  FFMA R44, R15, R30.reuse, R44 ;  /* 0x0000001e0f2c7223 */ /* 0x090fe4000000002c */
[-C--:B------:R-:W-:Y:S01]  /*18c0*/  FFMA R32, R8, R30.reuse, R47 ;  /* 0x0000001e08207223 */ /* 0x080fe2000000002f */
[----:B------:R-:W-:Y:S01]  /*18d0*/  LDS R15, [R6+UR4+0xa8] ;  /* 0x0000a804060f7984 */ /* 0x000fe20008000800 */
[-C--:B------:R-:W-:Y:S02]  /*18e0*/  FFMA R42, R13, R30.reuse, R42 ;  /* 0x0000001e0d2a7223 */ /* 0x080fe4000000002a */
[----:B------:R-:W-:-:S02]  /*18f0*/  FFMA R51, R12, R30, R51 ;  /* 0x0000001e0c337223 */ /* 0x000fc40000000033 */
[-C--:B------:R-:W-:Y:S02]  /*1900*/  FFMA R49, R10, R30.reuse, R49 ;  /* 0x0000001e0a317223 */ /* 0x080fe40000000031 */
[-C--:B------:R-:W-:Y:S02]  /*1910*/  FFMA R40, R11, R30.reuse, R40 ;  /* 0x0000001e0b287223 */ /* 0x080fe40000000028 */
[-C--:B------:R-:W-:Y:S02]  /*1920*/  FFMA R50, R9, R30.reuse, R50 ;  /* 0x0000001e09327223 */ /* 0x080fe40000000032 */
[----:B------:R-:W-:Y:S02]  /*1930*/  FFMA R39, R22, R30, R27 ;  /* 0x0000001e16277223 */ /* 0x000fe4000000001b */
[C---:B-----5:R-:W-:Y:S02]  /*1940*/  FFMA R30, R20.reuse, R31, R33 ;  /* 0x0000001f141e7223 */ /* 0x060fe40000000021 */
[----:B------:R-:W-:Y:S01]  /*1950*/  FFMA R44, R20, R29, R44 ;  /* 0x0000001d142c7223 */ /* 0x000fe2000000002c */
[----:B------:R-:W-:Y:S01]  /*1960*/  LDS R33, [R7+UR4+-0x71c] ;  /* 0xfff8e40407217984 */ /* 0x000fe20008000800 */
[----:B------:R-:W-:-:S02]  /*1970*/  FFMA R26, R19, R31, R26 ;  /* 0x0000001f131a7223 */ /* 0x000fc4000000001a */
[----:B------:R-:W-:Y:S01]  /*1980*/  FFMA R32, R19, R29, R32 ;  /* 0x0000001d13207223 */ /* 0x000fe20000000020 */
[----:B------:R-:W-:Y:S01]  /*1990*/  LDS R20, [R6+UR4+-0x2a0] ;  /* 0xfffd600406147984 */ /* 0x000fe20008000800 */
[C---:B------:R-:W-:Y:S02]  /*19a0*/  FFMA R27, R18.reuse, R31, R35 ;  /* 0x0000001f121b7223 */ /* 0x040fe40000000023 */
[----:B------:R-:W-:Y:S01]  /*19b0*/  FFMA R42, R18, R29, R42 ;  /* 0x0000001d122a7223 */ /* 0x000fe2000000002a */
[----:B------:R-:W-:Y:S01]  /*19c0*/  LDS R35, [R7+UR4+-0x968] ;  /* 0xfff6980407237984 */ /* 0x000fe20008000800 */
[-C--:B------:R-:W-:Y:S02]  /*19d0*/  FFMA R36, R17, R31.reuse, R28 ;  /* 0x0000001f11247223 */ /* 0x080fe4000000001c */
[C---:B------:R-:W-:Y:S01]  /*19e0*/  FFMA R43, R16.reuse, R31, R43 ;  /* 0x0000001f102b7223 */ /* 0x040fe2000000002b */
[----:B------:R-:W1:Y:S01]  /*19f0*/  LDS R28, [R6+UR4+-0x348] ;  /* 0xfffcb804061c7984 */ /* 0x000e620008000800 */
[----:B------:R-:W-:-:S02]  /*1a00*/  FFMA R51, R16, R29, R51 ;  /* 0x0000001d10337223 */ /* 0x000fc40000000033 */
[C---:B------:R-:W-:Y:S01]  /*1a10*/  FFMA R37, R14.reuse, R31, R37 ;  /* 0x0000001f0e257223 */ /* 0x040fe20000000025 */
[----:B------:R-:W2:Y:S01]  /*1a20*/  LDS R18, [R6+UR4+-0xa8] ;  /* 0xffff580406127984 */ /* 0x000ea20008000800 */
[-C--:B------:R-:W-:Y:S02]  /*1a30*/  FFMA R49, R14, R29.reuse, R49 ;  /* 0x0000001d0e317223 */ /* 0x080fe40000000031 */
[----:B------:R-:W-:Y:S01]  /*1a40*/  FFMA R46, R17, R29, R40 ;  /* 0x0000001d112e7223 */ /* 0x000fe20000000028 */
[----:B------:R-:W3:Y:S01]  /*1a50*/  LDS R14, [R6+UR4] ;  /* 0x00000004060e7984 */ /* 0x000ee20008000800 */
[----:B------:R-:W-:Y:S02]  /*1a60*/  FFMA R38, R23, R31, R38 ;  /* 0x0000001f17267223 */ /* 0x000fe40000000026 */
[----:B------:R-:W-:Y:S01]  /*1a70*/  FFMA R45, R31, R24, R45 ;  /* 0x000000181f2d7223 */ /* 0x000fe2000000002d */
[----:B------:R-:W4:Y:S01]  /*1a80*/  LDS R19, [R6+UR4+-0x1f8] ;  /* 0xfffe080406137984 */ /* 0x000f220008000800 */
[----:B------:R-:W-:-:S02]  /*1a90*/  FFMA R50, R23, R29, R50 ;  /* 0x0000001d17327223 */ /* 0x000fc40000000032 */
[----:B------:R-:W-:Y:S01]  /*1aa0*/  FFMA R41, R24, R29, R39 ;  /* 0x0000001d18297223 */ /* 0x000fe20000000027 */
[----:B------:R-:W5:Y:S01]  /*1ab0*/  LDS R16, [R6+UR4+-0x150] ;  /* 0xfffeb00406107984 */ /* 0x000f620008000800 */
[----:B0-----:R-:W-:Y:S02]  /*1ac0*/  FFMA R31, R13, R25, R30 ;  /* 0x000000190d1f7223 */ /* 0x001fe4000000001e */
[-C--:B------:R-:W-:Y:S01]  /*1ad0*/  FFMA R47, R11, R21.reuse, R32 ;  /* 0x000000150b2f7223 */ /* 0x080fe20000000020 */
[----:B------:R-:W0:Y:S01]  /*1ae0*/  LDS R17, [R6+UR4+0x150] ;  /* 0x0001500406117984 */ /* 0x000e220008000800 */
[----:B------:R-:W-:Y:S02]  /*1af0*/  FFMA R44, R13, R21, R44 ;  /* 0x000000150d2c7223 */ /* 0x000fe4000000002c */
[-C--:B------:R-:W-:Y:S01]  /*1b00*/  FFMA R39, R11, R25.reuse, R26 ;  /* 0x000000190b277223 */ /* 0x080fe2000000001a */
[----:B------:R-:W-:Y:S01]  /*1b10*/  LDS R32, [R7+UR4+-0x94c] ;  /* 0xfff6b40407207984 */ /* 0x000fe20008000800 */
[----:B------:R-:W-:-:S02]  /*1b20*/  FFMA R40, R12, R25, R27 ;  /* 0x000000190c287223 */ /* 0x000fc4000000001b */
[----:B------:R-:W-:Y:S01]  /*1b30*/  FFMA R48, R12, R21, R42 ;  /* 0x000000150c307223 */ /* 0x000fe2000000002a */
[----:B------:R-:W0:Y:S01]  /*1b40*/  LDS R29, [R6+UR4+-0x2f4] ;  /* 0xfffd0c04061d7984 */ /* 0x000e220008000800 */
[C---:B------:R-:W-:Y:S02]  /*1b50*/  FFMA R42, R10.reuse, R25, R43 ;  /* 0x000000190a2a7223 */ /* 0x040fe4000000002b */
[----:B------:R-:W-:Y:S01]  /*1b60*/  FFMA R52, R10, R21, R51 ;  /* 0x000000150a347223 */ /* 0x000fe20000000033 */
[----:B------:R-:W-:Y:S01]  /*1b70*/  LDS R24, [R6+UR4+0xfc] ;  /* 0x0000fc0406187984 */ /* 0x000fe20008000800 */
[-C--:B------:R-:W-:Y:S02]  /*1b80*/  FFMA R36, R9, R25.reuse, R36 ;  /* 0x0000001909247223 */ /* 0x080fe40000000024 */
[-C--:B------:R-:W-:Y:S01]  /*1b90*/  FFMA R38, R22, R25.reuse, R38 ;  /* 0x0000001916267223 */ /* 0x080fe20000000026 */
[----:B------:R-:W0:Y:S01]  /*1ba0*/  LDS R30, [R7+UR4+-0x700] ;  /* 0xfff90004071e7984 */ /* 0x000e220008000800 */
[----:B------:R-:W-:-:S02]  /*1bb0*/  FFMA R37, R8, R25, R37 ;  /* 0x0000001908257223 */ /* 0x000fc40000000025 */
[----:B------:R-:W-:Y:S01]  /*1bc0*/  FFMA R10, R25, R34, R45 ;  /* 0x00000022190a7223 */ /* 0x000fe2000000002d */
[----:B------:R-:W0:Y:S01]  /*1bd0*/  LDS R12, [R6+UR4+-0x54] ;  /* 0xffffac04060c7984 */ /* 0x000e220008000800 */
[-C--:B------:R-:W-:Y:S02]  /*1be0*/  FFMA R49, R8, R21.reuse, R49 ;  /* 0x0000001508317223 */ /* 0x080fe40000000031 */
[-C--:B------:R-:W-:Y:S01]  /*1bf0*/  FFMA R46, R9, R21.reuse, R46 ;  /* 0x00000015092e7223 */ /* 0x080fe2000000002e */
[----:B------:R-:W0:Y:S01]  /*1c00*/  LDS R27, [R6+UR4+-0x24c] ;  /* 0xfffdb404061b7984 */ /* 0x000e220008000800 */
[-C--:B------:R-:W-:Y:S02]  /*1c10*/  FFMA R50, R22, R21.reuse, R50 ;  /* 0x0000001516327223 */ /* 0x080fe40000000032 */
[----:B------:R-:W-:Y:S01]  /*1c20*/  FFMA R34, R34, R21, R41 ;  /* 0x0000001522227223 */ /* 0x000fe20000000029 */
[----:B------:R-:W0:Y:S01]  /*1c30*/  LDS R11, [R6+UR4+0x54] ;  /* 0x00005404060b7984 */ /* 0x000e220008000800 */
[----:B-1----:R-:W-:-:S02]  /*1c40*/  FFMA R31, R35, R28, R31 ;  /* 0x0000001c231f7223 */ /* 0x002fc4000000001f */
[C---:B--2---:R-:W-:Y:S01]  /*1c50*/  FFMA R39, R35.reuse, R18, R39 ;  /* 0x0000001223277223 */ /* 0x044fe20000000027 */
[----:B------:R-:W1:Y:S01]  /*1c60*/  LDS R26, [R6+UR4+-0x1a4] ;  /* 0xfffe5c04061a7984 */ /* 0x000e620008000800 */
[C---:B------:R-:W-:Y:S02]  /*1c70*/  FFMA R40, R35.reuse, R20, R40 ;  /* 0x0000001423287223 */ /* 0x040fe40000000028 */
[C---:B---3--:R-:W-:Y:S01]  /*1c80*/  FFMA R36, R35.reuse, R14, R36 ;  /* 0x0000000e23247223 */ /* 0x048fe20000000024 */
[----:B------:R-:W2:Y:S01]  /*1c90*/  LDS R23, [R6+UR4+-0xfc] ;  /* 0xffff040406177984 */ /* 0x000ea20008000800 */
[C---:B----4-:R-:W-:Y:S02]  /*1ca0*/  FFMA R9, R35.reuse, R19, R42 ;  /* 0x0000001323097223 */ /* 0x050fe4000000002a */
[C---:B------:R-:W-:Y:S01]  /*1cb0*/  FFMA R41, R35.reuse, R15, R38 ;  /* 0x0000000f23297223 */ /* 0x040fe20000000026 */
[----:B------:R-:W3:Y:S01]  /*1cc0*/  LDS R13, [R6+UR4+0x1a4] ;  /* 0x0001a404060d7984 */ /* 0x000ee20008000800 */
[----:B-----5:R-:W-:-:S02]  /*1cd0*/  FFMA R37, R35, R16, R37 ;  /* 0x0000001023257223 */ /* 0x020fc40000000025 */
[----:B0-----:R-:W-:Y:S01]  /*1ce0*/  FFMA R35, R35, R17, R10 ;  /* 0x0000001123237223 */ /* 0x001fe2000000000a */
[----:B------:R-:W0:Y:S01]  /*1cf0*/  LDS R25, [R7+UR4+-0x930] ;  /* 0xfff6d00407197984 */ /* 0x000e220008000800 */
[-C--:B------:R-:W-:Y:S02]  /*1d00*/  FFMA R44, R28, R33.reuse, R44 ;  /* 0x000000211c2c7223 */ /* 0x080fe4000000002c */
[-C--:B------:R-:W-:Y:S01]  /*1d10*/  FFMA R45, R15, R33.reuse, R50 ;  /* 0x000000210f2d7223 */ /* 0x080fe20000000032 */
[----:B------:R-:W4:Y:S01]  /*1d20*/  LDS R8, [R6+UR4+0x1f8] ;  /* 0x0001f80406087984 */ /* 0x000f220008000800 */
[-C--:B------:R-:W-:Y:S02]  /*1d30*/  FFMA R47, R18, R33.reuse, R47 ;  /* 0x00000021122f7223 */ /* 0x080fe4000000002f */
[-C--:B------:R-:W-:Y:S01]  /*1d40*/  FFMA R48, R20, R33.reuse, R48 ;  /* 0x0000002114307223 */ /* 0x080fe20000000030 */
[----:B------:R-:W5:Y:S01]  /*1d50*/  LDS R21, [R7+UR4+-0x6e4] ;  /* 0xfff91c0407157984 */ /* 0x000f620008000800 */
[----:B------:R-:W-:-:S02]  /*1d60*/  FFMA R46, R14, R33, R46 ;  /* 0x000000210e2e7223 */ /* 0x000fc4000000002e */
[-C--:B------:R-:W-:Y:S01]  /*1d70*/  FFMA R43, R19, R33.reuse, R52 ;  /* 0x00000021132b7223 */ /* 0x080fe20000000034 */
[----:B------:R-:W4:Y:S01]  /*1d80*/  LDS R28, [R7+UR4+-0x914] ;  /* 0xfff6ec04071c7984 */ /* 0x000f220008000800 */
[-C--:B------:R-:W-:Y:S02]  /*1d90*/  FFMA R49, R16, R33.reuse, R49 ;  /* 0x0000002110317223 */ /* 0x080fe40000000031 */
[----:B------:R-:W-:Y:S01]  /*1da0*/  FFMA R38, R17, R33, R34 ;  /* 0x0000002111267223 */ /* 0x000fe20000000022 */
[----:B------:R-:W4:Y:S01]  /*1db0*/  LDS R10, [R6+UR4+0x24c] ;  /* 0x00024c04060a7984 */ /* 0x000f220008000800 */
[----:B------:R-:W-:Y:S02]  /*1dc0*/  FFMA R31, R32, R29, R31 ;  /* 0x0000001d201f7223 */ /* 0x000fe4000000001f */
[----:B------:R-:W-:Y:S01]  /*1dd0*/  FFMA R50, R24, R30, R45 ;  /* 0x0000001e18327223 */ /* 0x000fe2000000002d */
[----:B------:R-:W4:Y:S01]  /*1de0*/  LDS R22, [R7+UR4+-0x6c8] ;  /* 0xfff9380407167984 */ /* 0x000f220008000800 */
[----:B------:R-:W-:-:S02]  /*1df0*/  FFMA R39, R32, R12, R39 ;  /* 0x0000000c20277223 */ /* 0x000fc40000000027 */
[C---:B------:R-:W-:Y:S02]  /*1e00*/  FFMA R40, R32.reuse, R27, R40 ;  /* 0x0000001b20287223 */ /* 0x040fe40000000028 */
[C---:B------:R-:W-:Y:S02]  /*1e10*/  FFMA R36, R32.reuse, R11, R36 ;  /* 0x0000000b20247223 */ /* 0x040fe40000000024 */
[C---:B------:R-:W-:Y:S02]  /*1e20*/  FFMA R34, R32.reuse, R24, R41 ;  /* 0x0000001820227223 */ /* 0x040fe40000000029 */
[C---:B-1----:R-:W-:Y:S02]  /*1e30*/  FFMA R33, R32.reuse, R26, R9 ;  /* 0x0000001a20217223 */ /* 0x042fe40000000009 */
[----:B------:R-:W-:Y:S01]  /*1e40*/  FFMA R44, R29, R30, R44 ;  /* 0x0000001e1d2c7223 */ /* 0x000fe2000000002c */
[----:B------:R-:W-:Y:S01]  /*1e50*/  LDS R9, [R6+UR4+0x2a0] ;  /* 0x0002a00406097984 */ /* 0x000fe20008000800 */
[----:B--2---:R-:W-:-:S02]  /*1e60*/  FFMA R37, R32, R23, R37 ;  /* 0x0000001720257223 */ /* 0x004fc40000000025 */
[-C--:B------:R-:W-:Y:S01]  /*1e70*/  FFMA R47, R12, R30.reuse, R47 ;  /* 0x0000001e0c2f7223 */ /* 0x080fe2000000002f */
[----:B------:R-:W-:Y:S01]  /*1e80*/  LDS R29, [R7+UR4+-0x690] ;  /* 0xfff97004071d7984 */ /* 0x000fe20008000800 */
[----:B---3--:R-:W-:Y:S02]  /*1e90*/  FFMA R35, R32, R13, R35 ;  /* 0x0000000d20237223 */ /* 0x008fe40000000023 */
[-C--:B------:R-:W-:Y:S01]  /*1ea0*/  FFMA R48, R27, R30.reuse, R48 ;  /* 0x0000001e1b307223 */ /* 0x080fe20000000030 */
[----:B------:R-:W1:Y:S01]  /*1eb0*/  LDS R32, [R7+UR4+-0x8f8] ;  /* 0xfff7080407207984 */ /* 0x000e620008000800 */
[-C--:B------:R-:W-:Y:S02]  /*1ec0*/  FFMA R46, R11, R30.reuse, R46 ;  /* 0x0000001e0b2e7223 */ /* 0x080fe4000000002e */
[-C--:B------:R-:W-:Y:S02]  /*1ed0*/  FFMA R42, R26, R30.reuse, R43 ;  /* 0x0000001e1a2a7223 */ /* 0x080fe4000000002b */
[----:B------:R-:W-:-:S02]  /*1ee0*/  FFMA R49, R23, R30, R49 ;  /* 0x0000001e17317223 */ /* 0x000fc40000000031 */
[----:B------:R-:W-:Y:S02]  /*1ef0*/  FFMA R45, R13, R30, R38 ;  /* 0x0000001e0d2d7223 */ /* 0x000fe40000000026 */
[----:B------:R-:W2:Y:S01]  /*1f00*/  LDS R30, [R7+UR4+-0x6ac] ;  /* 0xfff95404071e7984 */ /* 0x000ea20008000800 */
[-C--:B0-----:R-:W-:Y:S02]  /*1f10*/  FFMA R38, R20, R25.reuse, R31 ;  /* 0x0000001914267223 */ /* 0x081fe4000000001f */
[-C--:B------:R-:W-:Y:S01]  /*1f20*/  FFMA R39, R14, R25.reuse, R39 ;  /* 0x000000190e277223 */ /* 0x080fe20000000027 */
[----:B------:R-:W0:Y:S01]  /*1f30*/  LDS R31, [R7+UR4+-0x8dc] ;  /* 0xfff72404071f7984 */ /* 0x000e220008000800 */
[-C--:B------:R-:W-:Y:S02]  /*1f40*/  FFMA R41, R19, R25.reuse, R40 ;  /* 0x0000001913297223 */ /* 0x080fe40000000028 */
[-C--:B------:R-:W-:Y:S02]  /*1f50*/  FFMA R43, R15, R25.reuse, R36 ;  /* 0x000000190f2b7223 */ /* 0x080fe40000000024 */
[----:B------:R-:W-:-:S02]  /*1f60*/  FFMA R33, R16, R25, R33 ;  /* 0x0000001910217223 */ /* 0x000fc40000000021 */
[-C--:B------:R-:W-:Y:S02]  /*1f70*/  FFMA R34, R17, R25.reuse, R34 ;  /* 0x0000001911227223 */ /* 0x080fe40000000022 */
[----:B------:R-:W-:Y:S02]  /*1f80*/  FFMA R37, R18, R25, R37 ;  /* 0x0000001912257223 */ /* 0x000fe40000000025 */
[----:B----4-:R-:W-:Y:S02]  /*1f90*/  FFMA R35, R25, R8, R35 ;  /* 0x0000000819237223 */ /* 0x010fe40000000023 */
[-C--:B-----5:R-:W-:Y:S02]  /*1fa0*/  FFMA R44, R20, R21.reuse, R44 ;  /* 0x00000015142c7223 */ /* 0x0a0fe4000000002c */
[-C--:B------:R-:W-:Y:S02]  /*1fb0*/  FFMA R47, R14, R21.reuse, R47 ;  /* 0x000000150e2f7223 */ /* 0x080fe4000000002f */
[----:B------:R-:W-:-:S02]  /*1fc0*/  FFMA R25, R19, R21, R48 ;  /* 0x0000001513197223 */ /* 0x000fc40000000030 */
[-C--:B------:R-:W-:Y:S02]  /*1fd0*/  FFMA R51, R15, R21.reuse, R46 ;  /* 0x000000150f337223 */ /* 0x080fe4000000002e */
[-C--:B------:R-:W-:Y:S02]  /*1fe0*/  FFMA R42, R16, R21.reuse, R42 ;  /* 0x00000015102a7223 */ /* 0x080fe4000000002a */
[-C--:B------:R-:W-:Y:S02]  /*1ff0*/  FFMA R50, R17, R21.reuse, R50 ;  /* 0x0000001511327223 */ /* 0x080fe40000000032 */
[-C--:B------:R-:W-:Y:S02]  /*2000*/  FFMA R49, R18, R21.reuse, R49 ;  /* 0x0000001512317223 */ /* 0x080fe40000000031 */
[----:B------:R-:W-:Y:S02]  /*2010*/  FFMA R21, R8, R21, R45 ;  /* 0x0000001508157223 */ /* 0x000fe4000000002d */
[----:B------:R-:W-:-:S02]  /*2020*/  FFMA R38, R27, R28, R38 ;  /* 0x0000001c1b267223 */ /* 0x000fc40000000026 */
[-C--:B------:R-:W-:Y:S02]  /*2030*/  FFMA R39, R11, R28.reuse, R39 ;  /* 0x0000001c0b277223 */ /* 0x080fe40000000027 */
[-C--:B------:R-:W-:Y:S02]  /*2040*/  FFMA R41, R26, R28.reuse, R41 ;  /* 0x0000001c1a297223 */ /* 0x080fe40000000029 */
[-C--:B------:R-:W-:Y:S02]  /*2050*/  FFMA R43, R24, R28.reuse, R43 ;  /* 0x0000001c182b7223 */ /* 0x080fe4000000002b */
[-C--:B------:R-:W-:Y:S02]  /*2060*/  FFMA R33, R23, R28.reuse, R33 ;  /* 0x0000001c17217223 */ /* 0x080fe40000000021 */
[-C--:B------:R-:W-:Y:S02]  /*2070*/  FFMA R45, R13, R28.reuse, R34 ;  /* 0x0000001c0d2d7223 */ /* 0x080fe40000000022 */
[----:B------:R-:W-:-:S02]  /*2080*/  FFMA R37, R12, R28, R37 ;  /* 0x0000001c0c257223 */ /* 0x000fc40000000025 */
[----:B------:R-:W-:Y:S02]  /*2090*/  FFMA R35, R28, R10, R35 ;  /* 0x0000000a1c237223 */ /* 0x000fe40000000023 */
[-C--:B------:R-:W-:Y:S01]  /*20a0*/  FFMA R53, R26, R22.reuse, R25 ;  /* 0x000000161a357223 */ /* 0x080fe20000000019 */
[----:B------:R-:W3:Y:S01]  /*20b0*/  LDS R28, [R6+UR4+0x2f4] ;  /* 0x0002f404061c7984 */ /* 0x000ee20008000800 */
[-C--:B------:R-:W-:Y:S02]  /*20c0*/  FFMA R36, R10, R22.reuse, R21 ;  /* 0x000000160a247223 */ /* 0x080fe40000000015 */
[-C--:B------:R-:W-:Y:S01]  /*20d0*/  FFMA R44, R27, R22.reuse, R44 ;  /* 0x000000161b2c7223 */ /* 0x080fe2000000002c */
[----:B------:R-:W4:Y:S01]  /*20e0*/  LDS R25, [R7+UR4+-0x8c0] ;  /* 0xfff7400407197984 */ /* 0x000f220008000800 */
[-C--:B------:R-:W-:Y:S02]  /*20f0*/  FFMA R47, R11, R22.reuse, R47 ;  /* 0x000000160b2f7223 */ /* 0x080fe4000000002f */
[-C--:B------:R-:W-:Y:S01]  /*2100*/  FFMA R51, R24, R22.reuse, R51 ;  /* 0x0000001618337223 */ /* 0x080fe20000000033 */
[----:B------:R-:W5:Y:S01]  /*2110*/  LDS R21, [R7+UR4+-0x674] ;  /* 0xfff98c0407157984 */ /* 0x000f620008000800 */
[----:B------:R-:W-:-:S02]  /*2120*/  FFMA R55, R23, R22, R42 ;  /* 0x0000001617377223 */ /* 0x000fc4000000002a */
[-C--:B------:R-:W-:Y:S02]  /*2130*/  FFMA R57, R13, R22.reuse, R50 ;  /* 0x000000160d397223 */ /* 0x080fe40000000032 */
[----:B------:R-:W-:Y:S02]  /*2140*/  FFMA R49, R12, R22, R49 ;  /* 0x000000160c317223 */ /* 0x000fe40000000031 */
[C---:B-1----:R-:W-:Y:S02]  /*2150*/  FFMA R38, R19.reuse, R32, R38 ;  /* 0x0000002013267223 */ /* 0x042fe40000000026 */
[----:B--2---:R-:W-:Y:S02]  /*2160*/  FFMA R44, R19, R30, R44 ;  /* 0x0000001e132c7223 */ /* 0x004fe4000000002c */
[-C--:B------:R-:W-:Y:S01]  /*2170*/  FFMA R39, R15, R32.reuse, R39 ;  /* 0x000000200f277223 */ /* 0x080fe20000000027 */
[----:B------:R-:W-:Y:S01]  /*2180*/  LDS R19, [R6+UR4+0x594] ;  /* 0x0005940406137984 */ /* 0x000fe20008000800 */
[----:B------:R-:W-:-:S02]  /*2190*/  FFMA R20, R16, R32, R41 ;  /* 0x0000002010147223 */ /* 0x000fc40000000029 */
[-C--:B------:R-:W-:Y:S02]  /*21a0*/  FFMA R22, R17, R32.reuse, R43 ;  /* 0x0000002011167223 */ /* 0x080fe4000000002b */
[-C--:B------:R-:W-:Y:S02]  /*21b0*/  FFMA R33, R18, R32.reuse, R33 ;  /* 0x0000002012217223 */ /* 0x080fe40000000021 */
[-C--:B------:R-:W-:Y:S02]  /*21c0*/  FFMA R45, R8, R32.reuse, R45 ;  /* 0x00000020082d7223 */ /* 0x080fe4000000002d */
[----:B------:R-:W-:Y:S02]  /*21d0*/  FFMA R34, R14, R32, R37 ;  /* 0x000000200e227223 */ /* 0x000fe40000000025 */
[----:B------:R-:W-:Y:S02]  /*21e0*/  FFMA R27, R32, R9, R35 ;  /* 0x00000009201b7223 */ /* 0x000fe40000000023 */
[-C--:B------:R-:W-:Y:S01]  /*21f0*/  FFMA R47, R15, R30.reuse, R47 ;  /* 0x0000001e0f2f7223 */ /* 0x080fe2000000002f */
[----:B------:R-:W-:Y:S01]  /*2200*/  LDS R35, [R7+UR4+-0x8a4] ;  /* 0xfff75c0407237984 */ /* 0x000fe20008000800 */
[----:B------:R-:W-:-:S02]  /*2210*/  FFMA R32, R16, R30, R53 ;  /* 0x0000001e10207223 */ /* 0x000fc40000000035 */
[C---:B0-----:R-:W-:Y:S02]  /*2220*/  FFMA R38, R26.reuse, R31, R38 ;  /* 0x0000001f1a267223 */ /* 0x041fe40000000026 */
[----:B------:R-:W-:Y:S02]  /*2230*/  FFMA R44, R26, R29, R44 ;  /* 0x0000001d1a2c7223 */ /* 0x000fe4000000002c */
[C---:B------:R-:W-:Y:S02]  /*2240*/  FFMA R26, R24.reuse, R31, R39 ;  /* 0x0000001f181a7223 */ /* 0x040fe40000000027 */
[----:B------:R-:W-:Y:S02]  /*2250*/  FFMA R46, R24, R29, R47 ;  /* 0x0000001d182e7223 */ /* 0x000fe4000000002f */
[----:B------:R-:W-:Y:S02]  /*2260*/  FFMA R40, R17, R30, R51 ;  /* 0x0000001e11287223 */ /* 0x000fe40000000033 */
[----:B------:R-:W-:-:S02]  /*2270*/  FFMA R24, R23, R31, R20 ;  /* 0x0000001f17187223 */ /* 0x000fc40000000014 */
[-C--:B------:R-:W-:Y:S01]  /*2280*/  FFMA R55, R18, R30.reuse, R55 ;  /* 0x0000001e12377223 */ /* 0x080fe20000000037 */
[----:B------:R-:W-:Y:S01]  /*2290*/  LDS R20, [R6+UR4+0x4ec] ;  /* 0x0004ec0406147984 */ /* 0x000fe20008000800 */
[-C--:B------:R-:W-:Y:S02]  /*22a0*/  FFMA R57, R8, R30.reuse, R57 ;  /* 0x0000001e08397223 */ /* 0x080fe40000000039 */
[-C--:B------:R-:W-:Y:S02]  /*22b0*/  FFMA R42, R14, R30.reuse, R49 ;  /* 0x0000001e0e2a7223 */ /* 0x080fe40000000031 */
[-C--:B------:R-:W-:Y:S02]  /*22c0*/  FFMA R23, R23, R29.reuse, R32 ;  /* 0x0000001d17177223 */ /* 0x080fe40000000020 */
[----:B------:R-:W0:Y:S01]  /*22d0*/  LDS R32, [R6+UR4+0x348] ;  /* 0x0003480406207984 */ /* 0x000e220008000800 */
[----:B------:R-:W-:Y:S02]  /*22e0*/  FFMA R41, R9, R30, R36 ;  /* 0x0000001e09297223 */ /* 0x000fe40000000024 */
[C---:B------:R-:W-:Y:S01]  /*22f0*/  FFMA R43, R13.reuse, R29, R40 ;  /* 0x0000001d0d2b7223 */ /* 0x040fe20000000028 */
[----:B------:R-:W1:Y:S01]  /*2300*/  LDS R30, [R6+UR4+0x39c] ;  /* 0x00039c04061e7984 */ /* 0x000e620008000800 */
[----:B------:R-:W-:-:S02]  /*2310*/  FFMA R36, R13, R31, R22 ;  /* 0x0000001f0d247223 */ /* 0x000fc40000000016 */
[C---:B------:R-:W-:Y:S01]  /*2320*/  FFMA R37, R12.reuse, R31, R33 ;  /* 0x0000001f0c257223 */ /* 0x040fe20000000021 */
[----:B------:R-:W-:Y:S01]  /*2330*/  LDS R22, [R6+UR4+0x444] ;  /* 0x0004440406167984 */ /* 0x000fe20008000800 */
[----:B------:R-:W-:Y:S02]  /*2340*/  FFMA R55, R12, R29, R55 ;  /* 0x0000001d0c377223 */ /* 0x000fe40000000037 */
[C---:B------:R-:W-:Y:S01]  /*2350*/  FFMA R40, R10.reuse, R31, R45 ;  /* 0x0000001f0a287223 */ /* 0x040fe2000000002d */
[----:B------:R-:W2:Y:S01]  /*2360*/  LDS R12, [R6+UR4+0x63c] ;  /* 0x00063c04060c7984 */ /* 0x000ea20008000800 */
[----:B------:R-:W-:Y:S02]  /*2370*/  FFMA R48, R10, R29, R57 ;  /* 0x0000001d0a307223 */ /* 0x000fe40000000039 */
[C---:B------:R-:W-:Y:S01]  /*2380*/  FFMA R34, R11.reuse, R31, R34 ;  /* 0x0000001f0b227223 */ /* 0x040fe20000000022 */
[----:B------:R-:W-:Y:S01]  /*2390*/  LDS R10, [R6+UR4+0x78c] ;  /* 0x00078c04060a7984 */ /* 0x000fe20008000800 */
[----:B------:R-:W-:-:S02]  /*23a0*/  FFMA R50, R11, R29, R42 ;  /* 0x0000001d0b327223 */ /* 0x000fc4000000002a */
[----:B---3--:R-:W-:Y:S01]  /*23b0*/  FFMA R45, R28, R29, R41 ;  /* 0x0000001d1c2d7223 */ /* 0x008fe20000000029 */
[----:B------:R-:W3:Y:S01]  /*23c0*/  LDS R11, [R6+UR4+0x6e4] ;  /* 0x0006e404060b7984 */ /* 0x000ee20008000800 */
[----:B------:R-:W-:Y:S02]  /*23d0*/  FFMA R39, R31, R28, R27 ;  /* 0x0000001c1f277223 */ /* 0x000fe4000000001b */
[C---:B----4-:R-:W-:Y:S01]  /*23e0*/  FFMA R38, R16.reuse, R25, R38 ;  /* 0x0000001910267223 */ /* 0x050fe20000000026 */
[----:B------:R-:W-:Y:S01]  /*23f0*/  LDS R13, [R6+UR4+0x834] ;  /* 0x00083404060d7984 */ /* 0x000fe20008000800 */
[----:B-----5:R-:W-:Y:S02]  /*2400*/  FFMA R44, R16, R21, R44 ;  /* 0x00000015102c7223 */ /* 0x020fe4000000002c */
[C---:B------:R-:W-:Y:S01]  /*2410*/  FFMA R41, R17.reuse, R25, R26 ;  /* 0x0000001911297223 */ /* 0x040fe2000000001a */
[----:B------:R-:W4:Y:S01]  /*2420*/  LDS R33, [R7+UR4+-0x658] ;  /* 0xfff9a80407217984 */ /* 0x000f220008000800 */
[----:B------:R-:W-:-:S02]  /*2430*/  FFMA R46, R17, R21, R46 ;  /* 0x00000015112e7223 */ /* 0x000fc4000000002e */
[C---:B------:R-:W-:Y:S01]  /*2440*/  FFMA R42, R18.reuse, R25, R24 ;  /* 0x00000019122a7223 */ /* 0x040fe20000000018 */
[----:B------:R-:W-:Y:S01]  /*2450*/  LDS R28, [R6+UR4+0x3f0] ;  /* 0x0003f004061c7984 */ /* 0x000fe20008000800 */
[-C--:B------:R-:W-:Y:S02]  /*2460*/  FFMA R47, R18, R21.reuse, R23 ;  /* 0x00000015122f7223 */ /* 0x080fe40000000017 */
[-C--:B------:R-:W-:Y:S01]  /*2470*/  FFMA R52, R8, R21.reuse, R43 ;  /* 0x0000001508347223 */ /* 0x080fe2000000002b */
[----:B------:R-:W-:Y:S01]  /*2480*/  LDS R17, [R6+UR4+0x690] ;  /* 0x0006900406117984 */ /* 0x000fe20008000800 */
[-C--:B------:R-:W-:Y:S02]  /*2490*/  FFMA R55, R14, R21.reuse, R55 ;  /* 0x000000150e377223 */ /* 0x080fe40000000037 */
[-C--:B------:R-:W-:Y:S01]  /*24a0*/  FFMA R48, R9, R21.reuse, R48 ;  /* 0x0000001509307223 */ /* 0x080fe20000000030 */
[----:B------:R-:W-:Y:S01]  /*24b0*/  LDS R27, [R6+UR4+0x498] ;  /* 0x00049804061b7984 */ /* 0x000fe20008000800 */
[----:B------:R-:W-:-:S02]  /*24c0*/  FFMA R50, R15, R21, R50 ;  /* 0x000000150f327223 */ /* 0x000fc40000000032 */
[----:B0-----:R-:W-:Y:S01]  /*24d0*/  FFMA R54, R32, R21, R45 ;  /* 0x0000001520367223 */ /* 0x001fe2000000002d */
[----:B------:R-:W-:Y:S01]  /*24e0*/  LDS R16, [R6+UR4+0x738] ;  /* 0x0007380406107984 */ /* 0x000fe20008000800 */
[-C--:B------:R-:W-:Y:S02]  /*24f0*/  FFMA R37, R14, R25.reuse, R37 ;  /* 0x000000190e257223 */ /* 0x080fe40000000025 */
[-C--:B------:R-:W-:Y:S01]  /*2500*/  FFMA R34, R15, R25.reuse, R34 ;  /* 0x000000190f227223 */ /* 0x080fe20000000022 */
[----:B------:R-:W-:Y:S01]  /*2510*/  LDS R26, [R6+UR4+0x540] ;  /* 0x00054004061a7984 */ /* 0x000fe20008000800 */
[-C--:B------:R-:W-:Y:S02]  /*2520*/  FFMA R36, R8, R25.reuse, R36 ;  /* 0x0000001908247223 */ /* 0x080fe40000000024 */
[----:B------:R-:W-:Y:S01]  /*2530*/  FFMA R40, R9, R25, R40 ;  /* 0x0000001909287223 */ /* 0x000fe20000000028 */
[----:B------:R-:W-:Y:S01]  /*2540*/  LDS R24, [R6+UR4+0x7e0] ;  /* 0x0007e00406187984 */ /* 0x000fe20008000800 */
[----:B------:R-:W-:-:S02]  /*2550*/  FFMA R14, R25, R32, R39 ;  /* 0x00000020190e7223 */ /* 0x000fc40000000027 */
[C---:B-1----:R-:W-:Y:S01]  /*2560*/  FFMA R38, R35.reuse, R30, R38 ;  /* 0x0000001e23267223 */ /* 0x042fe20000000026 */
[----:B------:R-:W-:Y:S01]  /*2570*/  LDS R23, [R6+UR4+0x5e8] ;  /* 0x0005e80406177984 */ /* 0x000fe20008000800 */
[C---:B--2---:R-:W-:Y:S02]  /*2580*/  FFMA R32, R35.reuse, R12, R41 ;  /* 0x0000000c23207223 */ /* 0x044fe40000000029 */
[C---:B------:R-:W-:Y:S01]  /*2590*/  FFMA R42, R35.reuse, R22, R42 ;  /* 0x00000016232a7223 */ /* 0x040fe2000000002a */
[----:B------:R-:W-:Y:S01]  /*25a0*/  LDS R18, [R6+UR4+0x888] ;  /* 0x0008880406127984 */ /* 0x000fe20008000800 */
[C---:B---3--:R-:W-:Y:S02]  /*25b0*/  FFMA R36, R35.reuse, R11, R36 ;  /* 0x0000000b23247223 */ /* 0x048fe40000000024 */
[C---:B------:R-:W-:Y:S01]  /*25c0*/  FFMA R37, R35.reuse, R20, R37 ;  /* 0x0000001423257223 */ /* 0x040fe20000000025 */
[----:B------:R-:W0:Y:S01]  /*25d0*/  LDS R29, [R7+UR4+-0x63c] ;  /* 0xfff9c404071d7984 */ /* 0x000e220008000800 */
[----:B------:R-:W-:-:S02]  /*25e0*/  FFMA R40, R35, R10, R40 ;  /* 0x0000000a23287223 */ /* 0x000fc40000000028 */
[----:B------:R-:W-:Y:S01]  /*25f0*/  FFMA R34, R35, R19, R34 ;  /* 0x0000001323227223 */ /* 0x000fe20000000022 */
[----:B------:R-:W1:Y:S01]  /*2600*/  LDS R31, [R7+UR4+-0x888] ;  /* 0xfff77804071f7984 */ /* 0x000e620008000800 */
[-C--:B----4-:R-:W-:Y:S02]  /*2610*/  FFMA R44, R30, R33.reuse, R44 ;  /* 0x000000211e2c7223 */ /* 0x090fe4000000002c */
[-C--:B------:R-:W-:Y:S01]  /*2620*/  FFMA R46, R12, R33.reuse, R46 ;  /* 0x000000210c2e7223 */ /* 0x080fe2000000002e */
[----:B------:R-:W2:Y:S01]  /*2630*/  LDS R21, [R7+UR4+-0x86c] ;  /* 0xfff7940407157984 */ /* 0x000ea20008000800 */
[-C--:B------:R-:W-:Y:S02]  /*2640*/  FFMA R56, R22, R33.reuse, R47 ;  /* 0x0000002116387223 */ /* 0x080fe4000000002f */
[-C--:B------:R-:W-:Y:S01]  /*2650*/  FFMA R52, R11, R33.reuse, R52 ;  /* 0x000000210b347223 */ /* 0x080fe20000000034 */
[----:B------:R-:W3:Y:S01]  /*2660*/  LDS R15, [R7+UR4+-0x620] ;  /* 0xfff9e004070f7984 */ /* 0x000ee20008000800 */
[----:B------:R-:W-:-:S02]  /*2670*/  FFMA R55, R20, R33, R55 ;  /* 0x0000002114377223 */ /* 0x000fc40000000037 */
[-C--:B------:R-:W-:Y:S01]  /*2680*/  FFMA R48, R10, R33.reuse, R48 ;  /* 0x000000210a307223 */ /* 0x080fe20000000030 */
[----:B------:R-:W4:Y:S01]  /*2690*/  LDS R8, [R6+UR4+0x8dc] ;  /* 0x0008dc0406087984 */ /* 0x000f220008000800 */
[-C--:B------:R-:W-:Y:S02]  /*26a0*/  FFMA R50, R19, R33.reuse, R50 ;  /* 0x0000002113327223 */ /* 0x080fe40000000032 */
[----:B------:R-:W-:Y:S01]  /*26b0*/  FFMA R54, R13, R33, R54 ;  /* 0x000000210d367223 */ /* 0x000fe20000000036 */
[----:B------:R-:W-:Y:S01]  /*26c0*/  LDS R25, [R7+UR4+-0x604] ;  /* 0xfff9fc0407197984 */ /* 0x000fe20008000800 */
[----:B------:R-:W-:-:S03]  /*26d0*/  FFMA R35, R35, R13, R14 ;  /* 0x0000000d23237223 */ /* 0x000fc6000000000e */
[----:B------:R-:W5:Y:S04]  /*26e0*/  LDS R33, [R7+UR4+-0x850] ;  /* 0xfff7b00407217984 */ /* 0x000f680008000800 */
[----:B------:R-:W2:Y:S04]  /*26f0*/  LDS R14, [R6+UR4+0x930] ;  /* 0x00093004060e7984 */ /* 0x000ea80008000800 */
[----:B------:R-:W-:Y:S01]  /*2700*/  LDS R9, [R6+UR4+0x984] ;  /* 0x0009840406097984 */ /* 0x000fe20008000800 */
[-C--:B0-----:R-:W-:Y:S02]  /*2710*/  FFMA R44, R28, R29.reuse, R44 ;  /* 0x0000001d1c2c7223 */ /* 0x081fe4000000002c */
[----:B------:R-:W-:-:S02]  /*2720*/  FFMA R46, R17, R29, R46 ;  /* 0x0000001d112e7223 */ /* 0x000fc4000000002e */
[-C--:B------:R-:W-:Y:S02]  /*2730*/  FFMA R56, R27, R29.reuse, R56 ;  /* 0x0000001d1b387223 */ /* 0x080fe40000000038 */
[-C--:B------:R-:W-:Y:S02]  /*2740*/  FFMA R52, R16, R29.reuse, R52 ;  /* 0x0000001d10347223 */ /* 0x080fe40000000034 */
[-C--:B------:R-:W-:Y:S02]  /*2750*/  FFMA R58, R26, R29.reuse, R55 ;  /* 0x0000001d1a3a7223 */ /* 0x080fe40000000037 */
[-C--:B------:R-:W-:Y:S02]  /*2760*/  FFMA R48, R24, R29.reuse, R48 ;  /* 0x0000001d18307223 */ /* 0x080fe40000000030 */
[-C--:B------:R-:W-:Y:S02]  /*2770*/  FFMA R50, R23, R29.reuse, R50 ;  /* 0x0000001d17327223 */ /* 0x080fe40000000032 */
[----:B------:R-:W-:-:S02]  /*2780*/  FFMA R54, R18, R29, R54 ;  /* 0x0000001d12367223 */ /* 0x000fc40000000036 */
[----:B------:R-:W0:Y:S01]  /*2790*/  LDS R29, [R7+UR4+-0x834] ;  /* 0xfff7cc04071d7984 */ /* 0x000e220008000800 */
[C---:B-1----:R-:W-:Y:S02]  /*27a0*/  FFMA R38, R31.reuse, R28, R38 ;  /* 0x0000001c1f267223 */ /* 0x042fe40000000026 */
[C---:B------:R-:W-:Y:S01]  /*27b0*/  FFMA R32, R31.reuse, R17, R32 ;  /* 0x000000111f207223 */ /* 0x040fe20000000020 */
[----:B------:R-:W1:Y:S01]  /*27c0*/  LDS R28, [R7+UR4+-0x5e8] ;  /* 0xfffa1804071c7984 */ /* 0x000e620008000800 */
[C---:B------:R-:W-:Y:S02]  /*27d0*/  FFMA R42, R31.reuse, R27, R42 ;  /* 0x0000001b1f2a7223 */ /* 0x040fe4000000002a */
[C---:B------:R-:W-:Y:S02]  /*27e0*/  FFMA R36, R31.reuse, R16, R36 ;  /* 0x000000101f247223 */ /* 0x040fe40000000024 */
[C---:B------:R-:W-:Y:S02]  /*27f0*/  FFMA R30, R31.reuse, R26, R37 ;  /* 0x0000001a1f1e7223 */ /* 0x040fe40000000025 */
[----:B------:R-:W-:-:S02]  /*2800*/  FFMA R40, R31, R24, R40 ;  /* 0x000000181f287223 */ /* 0x000fc40000000028 */
[C---:B------:R-:W-:Y:S02]  /*2810*/  FFMA R34, R31.reuse, R23, R34 ;  /* 0x000000171f227223 */ /* 0x040fe40000000022 */
[----:B------:R-:W-:Y:S02]  /*2820*/  FFMA R35, R31, R18, R35 ;  /* 0x000000121f237223 */ /* 0x000fe40000000023 */
[CC--:B--2---:R-:W-:Y:S01]  /*2830*/  FFMA R38, R22.reuse, R21.reuse, R38 ;  /* 0x0000001516267223 */ /* 0x0c4fe20000000026 */
[----:B------:R-:W-:Y:S01]  /*2840*/  LDS R31, [R7+UR4+-0x818] ;  /* 0xfff7e804071f7984 */ /* 0x000fe20008000800 */
[----:B------:R-:W-:Y:S02]  /*2850*/  FFMA R32, R11, R21, R32 ;  /* 0x000000150b207223 */ /* 0x000fe40000000020 */
[----:B---3--:R-:W-:Y:S02]  /*2860*/  FFMA R22, R22, R15, R44 ;  /* 0x0000000f16167223 */ /* 0x008fe4000000002c */
[----:B------:R-:W-:-:S02]  /*2870*/  FFMA R42, R20, R21, R42 ;  /* 0x00000015142a7223 */ /* 0x000fc4000000002a */
[-C--:B------:R-:W-:Y:S02]  /*2880*/  FFMA R36, R10, R21.reuse, R36 ;  /* 0x000000150a247223 */ /* 0x080fe40000000024 */
[-C--:B------:R-:W-:Y:S02]  /*2890*/  FFMA R30, R19, R21.reuse, R30 ;  /* 0x00000015131e7223 */ /* 0x080fe4000000001e */
[-C--:B------:R-:W-:Y:S02]  /*28a0*/  FFMA R40, R13, R21.reuse, R40 ;  /* 0x000000150d287223 */ /* 0x080fe40000000028 */
[----:B------:R-:W-:Y:S02]  /*28b0*/  FFMA R34, R12, R21, R34 ;  /* 0x000000150c227223 */ /* 0x000fe40000000022 */
[----:B----4-:R-:W-:Y:S02]  /*28c0*/  FFMA R35, R21, R8, R35 ;  /* 0x0000000815237223 */ /* 0x010fe40000000023 */
[----:B------:R-:W2:Y:S01]  /*28d0*/  LDS R21, [R7+UR4+-0x5cc] ;  /* 0xfffa340407157984 */ /* 0x000ea20008000800 */
[----:B------:R-:W-:-:S02]  /*28e0*/  FFMA R46, R11, R15, R46 ;  /* 0x0000000f0b2e7223 */ /* 0x000fc4000000002e */
[-C--:B------:R-:W-:Y:S02]  /*28f0*/  FFMA R56, R20, R15.reuse, R56 ;  /* 0x0000000f14387223 */ /* 0x080fe40000000038 */
[-C--:B------:R-:W-:Y:S02]  /*2900*/  FFMA R52, R10, R15.reuse, R52 ;  /* 0x0000000f0a347223 */ /* 0x080fe40000000034 */
[-C--:B------:R-:W-:Y:S02]  /*2910*/  FFMA R58, R19, R15.reuse, R58 ;  /* 0x0000000f133a7223 */ /* 0x080fe4000000003a */
[-C--:B------:R-:W-:Y:S02]  /*2920*/  FFMA R48, R13, R15.reuse, R48 ;  /* 0x0000000f0d307223 */ /* 0x080fe40000000030 */
[-C--:B------:R-:W-:Y:S02]  /*2930*/  FFMA R50, R12, R15.reuse, R50 ;  /* 0x0000000f0c327223 */ /* 0x080fe40000000032 */
[----:B------:R-:W-:-:S02]  /*2940*/  FFMA R54, R8, R15, R54 ;  /* 0x0000000f08367223 */ /* 0x000fc40000000036 */
[-C--:B-----5:R-:W-:Y:S02]  /*2950*/  FFMA R15, R16, R33.reuse, R32 ;  /* 0x00000021100f7223 */ /* 0x0a0fe40000000020 */
[C---:B------:R-:W-:Y:S01]  /*2960*/  FFMA R38, R27.reuse, R33, R38 ;  /* 0x000000211b267223 */ /* 0x040fe20000000026 */
[----:B------:R-:W3:Y:S01]  /*2970*/  LDS R32, [R6+UR4+0x9d8] ;  /* 0x0009d80406207984 */ /* 0x000ee20008000800 */
[----:B------:R-:W-:Y:S02]  /*2980*/  FFMA R27, R27, R25, R22 ;  /* 0x000000191b1b7223 */ /* 0x000fe40000000016 */
[-C--:B------:R-:W-:Y:S01]  /*2990*/  FFMA R42, R26, R33.reuse, R42 ;  /* 0x000000211a2a7223 */ /* 0x080fe2000000002a */
[----:B------:R-:W4:Y:S01]  /*29a0*/  LDS R22, [R7+UR4+-0x5b0] ;  /* 0xfffa500407167984 */ /* 0x000f220008000800 */
[-C--:B------:R-:W-:Y:S02]  /*29b0*/  FFMA R36, R24, R33.reuse, R36 ;  /* 0x0000002118247223 */ /* 0x080fe40000000024 */
[----:B------:R-:W-:-:S02]  /*29c0*/  FFMA R37, R23, R33, R30 ;  /* 0x0000002117257223 */ /* 0x000fc4000000001e */
[-C--:B------:R-:W-:Y:S01]  /*29d0*/  FFMA R40, R18, R33.reuse, R40 ;  /* 0x0000002112287223 */ /* 0x080fe20000000028 */
[----:B------:R-:W5:Y:S01]  /*29e0*/  LDS R30, [R7+UR4+-0x7fc] ;  /* 0xfff80404071e7984 */ /* 0x000f620008000800 */
[----:B------:R-:W-:Y:S02]  /*29f0*/  FFMA R34, R17, R33, R34 ;  /* 0x0000002111227223 */ /* 0x000fe40000000022 */
[----:B------:R-:W-:Y:S02]  /*2a00*/  FFMA R44, R33, R14, R35 ;  /* 0x0000000e212c7223 */ /* 0x000fe40000000023 */
[-C--:B------:R-:W-:Y:S02]  /*2a10*/  FFMA R33, R16, R25.reuse, R46 ;  /* 0x0000001910217223 */ /* 0x080fe4000000002e */
[-C--:B------:R-:W-:Y:S02]  /*2a20*/  FFMA R56, R26, R25.reuse, R56 ;  /* 0x000000191a387223 */ /* 0x080fe40000000038 */
[----:B------:R-:W-:-:S02]  /*2a30*/  FFMA R52, R24, R25, R52 ;  /* 0x0000001918347223 */ /* 0x000fc40000000034 */
[-C--:B------:R-:W-:Y:S02]  /*2a40*/  FFMA R35, R23, R25.reuse, R58 ;  /* 0x0000001917237223 */ /* 0x080fe4000000003a */
[-C--:B------:R-:W-:Y:S02]  /*2a50*/  FFMA R39, R18, R25.reuse, R48 ;  /* 0x0000001912277223 */ /* 0x080fe40000000030 */
[-C--:B------:R-:W-:Y:S02]  /*2a60*/  FFMA R50, R17, R25.reuse, R50 ;  /* 0x0000001911327223 */ /* 0x080fe40000000032 */
[----:B------:R-:W-:Y:S02]  /*2a70*/  FFMA R54, R14, R25, R54 ;  /* 0x000000190e367223 */ /* 0x000fe40000000036 */
[-C--:B0-----:R-:W-:Y:S02]  /*2a80*/  FFMA R25, R10, R29.reuse, R15 ;  /* 0x0000001d0a197223 */ /* 0x081fe4000000000f */
[----:B------:R-:W0:Y:S01]  /*2a90*/  LDS R15, [R6+UR4+0xa2c] ;  /* 0x000a2c04060f7984 */ /* 0x000e220008000800 */
[----:B------:R-:W-:Y:S01]  /*2aa0*/  UIADD3 UR4, UR4, 0x4, URZ ;  /* 0x0000000404047890 */ /* 0x000fe2000fffe03f */
[----:B------:R-:W-:-:S02]  /*2ab0*/  FFMA R38, R20, R29, R38 ;  /* 0x0000001d14267223 */ /* 0x000fc40000000026 */
[-C--:B-1----:R-:W-:Y:S01]  /*2ac0*/  FFMA R27, R20, R28.reuse, R27 ;  /* 0x0000001c141b7223 */ /* 0x082fe2000000001b */
[----:B------:R-:W-:Y:S01]  /*2ad0*/  UISETP.NE.AND UP0, UPT, UR4, 0xa48, UPT ;  /* 0x00000a480400788c */ /* 0x000fe2000bf05270 */
[-C--:B------:R-:W-:Y:S02]  /*2ae0*/  FFMA R46, R12, R29.reuse, R37 ;  /* 0x0000001d0c2e7223 */ /* 0x080fe40000000025 */
[-C--:B------:R-:W-:Y:S02]  /*2af0*/  FFMA R33, R10, R28.reuse, R33 ;  /* 0x0000001c0a217223 */ /* 0x080fe40000000021 */
[----:B------:R-:W-:Y:S01]  /*2b00*/  FFMA R20, R12, R28, R35 ;  /* 0x0000001c0c147223 */ /* 0x000fe20000000023 */
[----:B------:R-:W-:Y:S01]  /*2b10*/  PLOP3.LUT P0, PT, PT, PT, UP0, 0x80, 0x0 ;  /* 0x000000000000781c */ /* 0x000fe20003f0f008 */
[-C--:B------:R-:W-:Y:S02]  /*2b20*/  FFMA R42, R19, R29.reuse, R42 ;  /* 0x0000001d132a7223 */ /* 0x080fe4000000002a */
[----:B------:R-:W-:-:S02]  /*2b30*/  FFMA R36, R13, R29, R36 ;  /* 0x0000001d0d247223 */ /* 0x000fc40000000024 */
[CC--:B------:R-:W-:Y:S02]  /*2b40*/  FFMA R40, R8.reuse, R29.reuse, R40 ;  /* 0x0000001d08287223 */ /* 0x0c0fe40000000028 */
[----:B------:R-:W-:Y:S02]  /*2b50*/  FFMA R34, R11, R29, R34 ;  /* 0x0000001d0b227223 */ /* 0x000fe40000000022 */
[-C--:B------:R-:W-:Y:S02]  /*2b60*/  FFMA R56, R19, R28.reuse, R56 ;  /* 0x0000001c13387223 */ /* 0x080fe40000000038 */
[-C--:B------:R-:W-:Y:S02]  /*2b70*/  FFMA R52, R13, R28.reuse, R52 ;  /* 0x0000001c0d347223 */ /* 0x080fe40000000034 */
[-C--:B------:R-:W-:Y:S02]  /*2b80*/  FFMA R35, R8, R28.reuse, R39 ;  /* 0x0000001c08237223 */ /* 0x080fe40000000027 */
[----:B------:R-:W-:-:S02]  /*2b90*/  FFMA R50, R11, R28, R50 ;  /* 0x0000001c0b327223 */ /* 0x000fc40000000032 */
[----:B------:R-:W-:Y:S02]  /*2ba0*/  FFMA R44, R29, R9, R44 ;  /* 0x000000091d2c7223 */ /* 0x000fe4000000002c */
[----:B------:R-:W-:Y:S02]  /*2bb0*/  FFMA R54, R9, R28, R54 ;  /* 0x0000001c09367223 */ /* 0x000fe40000000036 */
[C---:B--2---:R-:W-:Y:S02]  /*2bc0*/  FFMA R27, R26.reuse, R21, R27 ;  /* 0x000000151a1b7223 */ /* 0x044fe4000000001b */
[----:B------:R-:W-:Y:S02]  /*2bd0*/  FFMA R38, R26, R31, R38 ;  /* 0x0000001f1a267223 */ /* 0x000fe40000000026 */
[----:B------:R-:W-:Y:S02]  /*2be0*/  FFMA R33, R24, R21, R33 ;  /* 0x0000001518217223 */ /* 0x000fe40000000021 */
[----:B------:R-:W-:-:S02]  /*2bf0*/  FFMA R46, R17, R31, R46 ;  /* 0x0000001f112e7223 */ /* 0x000fc4000000002e */
[----:B------:R-:W-:Y:S02]  /*2c00*/  FFMA R20, R17, R21, R20 ;  /* 0x0000001511147223 */ /* 0x000fe40000000014 */
[-C--:B------:R-:W-:Y:S02]  /*2c10*/  FFMA R25, R24, R31.reuse, R25 ;  /* 0x0000001f18197223 */ /* 0x080fe40000000019 */
[C---:B------:R-:W-:Y:S02]  /*2c20*/  FFMA R29, R23.reuse, R31, R42 ;  /* 0x0000001f171d7223 */ /* 0x040fe4000000002a */
[----:B------:R-:W-:Y:S02]  /*2c30*/  FFMA R43, R23, R21, R56 ;  /* 0x00000015172b7223 */ /* 0x000fe40000000038 */
[C---:B------:R-:W-:Y:S02]  /*2c40*/  FFMA R39, R18.reuse, R31, R36 ;  /* 0x0000001f12277223 */ /* 0x040fe40000000024 */
[----:B------:R-:W-:-:S02]  /*2c50*/  FFMA R45, R18, R21, R52 ;  /* 0x00000015122d7223 */ /* 0x000fc40000000034 */
[C---:B------:R-:W-:Y:S02]  /*2c60*/  FFMA R37, R14.reuse, R31, R40 ;  /* 0x0000001f0e257223 */ /* 0x040fe40000000028 */
[----:B------:R-:W-:Y:S02]  /*2c70*/  FFMA R35, R14, R21, R35 ;  /* 0x000000150e237223 */ /* 0x000fe40000000023 */
[C---:B------:R-:W-:Y:S02]  /*2c80*/  FFMA R17, R16.reuse, R31, R34 ;  /* 0x0000001f10117223 */ /* 0x040fe40000000022 */
[-C--:B------:R-:W-:Y:S02]  /*2c90*/  FFMA R47, R16, R21.reuse, R50 ;  /* 0x00000015102f7223 */ /* 0x080fe40000000032 */
[----:B---3--:R-:W-:Y:S02]  /*2ca0*/  FFMA R44, R31, R32, R44 ;  /* 0x000000201f2c7223 */ /* 0x008fe4000000002c */
[----:B------:R-:W-:-:S02]  /*2cb0*/  FFMA R54, R32, R21, R54 ;  /* 0x0000001520367223 */ /* 0x000fc40000000036 */
[C---:B----4-:R-:W-:Y:S02]  /*2cc0*/  FFMA R23, R19.reuse, R22, R27 ;  /* 0x0000001613177223 */ /* 0x050fe4000000001b */
[----:B-----5:R-:W-:Y:S02]  /*2cd0*/  FFMA R31, R19, R30, R38 ;  /* 0x0000001e131f7223 */ /* 0x020fe40000000026 */
[C---:B------:R-:W-:Y:S02]  /*2ce0*/  FFMA R27, R13.reuse, R22, R33 ;  /* 0x000000160d1b7223 */ /* 0x040fe40000000021 */
[-C--:B------:R-:W-:Y:S02]  /*2cf0*/  FFMA R41, R13, R30.reuse, R25 ;  /* 0x0000001e0d297223 */ /* 0x080fe40000000019 */
[C---:B------:R-:W-:Y:S02]  /*2d00*/  FFMA R40, R12.reuse, R30, R29 ;  /* 0x0000001e0c287223 */ /* 0x040fe4000000001d */
[----:B------:R-:W-:-:S02]  /*2d10*/  FFMA R28, R12, R22, R43 ;  /* 0x000000160c1c7223 */ /* 0x000fc4000000002b */
[C---:B------:R-:W-:Y:S02]  /*2d20*/  FFMA R39, R8.reuse, R30, R39 ;  /* 0x0000001e08277223 */ /* 0x040fe40000000027 */
[----:B------:R-:W-:Y:S02]  /*2d30*/  FFMA R33, R8, R22, R45 ;  /* 0x0000001608217223 */ /* 0x000fe4000000002d */
[C---:B------:R-:W-:Y:S02]  /*2d40*/  FFMA R38, R11.reuse, R30, R46 ;  /* 0x0000001e0b267223 */ /* 0x040fe4000000002e */
[----:B------:R-:W-:Y:S02]  /*2d50*/  FFMA R34, R11, R22, R20 ;  /* 0x000000160b227223 */ /* 0x000fe40000000014 */
[C---:B------:R-:W-:Y:S02]  /*2d60*/  FFMA R37, R9.reuse, R30, R37 ;  /* 0x0000001e09257223 */ /* 0x040fe40000000025 */
[----:B------:R-:W-:-:S02]  /*2d70*/  FFMA R35, R9, R22, R35 ;  /* 0x0000001609237223 */ /* 0x000fc40000000023 */
[C---:B------:R-:W-:Y:S02]  /*2d80*/  FFMA R36, R10.reuse, R30, R17 ;  /* 0x0000001e0a247223 */ /* 0x040fe40000000011 */
[-C--:B------:R-:W-:Y:S02]  /*2d90*/  FFMA R32, R10, R22.reuse, R47 ;  /* 0x000000160a207223 */ /* 0x080fe4000000002f */
[----:B0-----:R-:W-:Y:S02]  /*2da0*/  FFMA R30, R30, R15, R44 ;  /* 0x0000000f1e1e7223 */ /* 0x001fe4000000002c */
[----:B------:R-:W-:Y:S01]  /*2db0*/  FFMA R22, R15, R22, R54 ;  /* 0x000000160f167223 */ /* 0x000fe20000000036 */
[----:B------:R-:W-:Y:S01]  /*2dc0*/  @!P0 CALL.REL.NOINC `(.L_x_12) ;  /* 0x0000001000008944 */ /* 0x000fe20003c00000 */
[----:B------:R-:W-:Y:S05]  /*2dd0*/  BRA `(.L_x_13) ;  /* 0xffffe42000007947 */ /* 0x000fea000383ffff */
.L_x_12:
[----:B------:R-:W-:-:S05]  /*2de0*/  LOP3.LUT R7, R0, 0x7, RZ, 0xc0, !PT ;  /* 0x0000000700077812 */ /* 0x000fca00078ec0ff */
[----:B------:R-:W-:-:S04]  /*2df0*/  IMAD R7, R4, 0x6200, R7 ;  /* 0x0000620004077824 */ /* 0x000fc800078e0207 */
[----:B------:R-:W-:-:S05]  /*2e00*/  IMAD R2, R2, 0x380, R7 ;  /* 0x0000038002027824 */ /* 0x000fca00078e0207 */
[----:B------:R-:W-:-:S05]  /*2e10*/  LEA R2, R3, R2, 0x3 ;  /* 0x0000000203027211 */ /* 0x000fca00078e18ff */
[----:B------:R-:W-:-:S05]  /*2e20*/  IMAD.WIDE R2, R2, R5, c[0x0][0x170] ;  /* 0x00005c0002027625 */ /* 0x000fca00078e0205 */
[----:B------:R-:W-:Y:S04]  /*2e30*/  STG.E [R2.64], R31 ;  /* 0x0000001f02007986 */ /* 0x000fe8000c101906 */
[----:B------:R-:W-:Y:S04]  /*2e40*/  STG.E [R2.64+0x700], R41 ;  /* 0x0007002902007986 */ /* 0x000fe8000c101906 */
        /* <DEDUP_REMOVED lines=13> */
[----:B------:R-:W-:Y:S01]  /*2f20*/  STG.E [R2.64+0xd040], R22 ;  /* 0x00d0401602007986 */ /* 0x000fe2000c101906 */
[----:B------:R-:W-:Y:S05]  /*2f30*/  EXIT ;  /* 0x000000000000794d */ /* 0x000fea0003800000 */
.L_x_14:
[----:B------:R-:W-:-:S00]  /*2f40*/  BRA `(.L_x_14) ;  /* 0xfffffff000007947 */ /* 0x000fc0000383ffff */
[----:B------:R-:W-:-:S00]  /*2f50*/  NOP ;  /* 0x0000000000007918 */ /* 0x000fc00000000000 */
        /* <DEDUP_REMOVED lines=10> */
.L_x_15:


//--------------------- .nv.shared.candidate0     --------------------------
	.section	.nv.shared.candidate0,"aw",@nobits
	.align	4
.nv.shared.candidate0:
	.zero		42924
